//
// Generated by NVIDIA NVVM Compiler
//
// Compiler Build ID: CL-36424714
// Cuda compilation tools, release 13.0, V13.0.88
// Based on NVVM 20.0.0
//

.version 9.0
.target sm_100
.address_size 64

	// .globl	_Z15meanpath_kernelliddddmPdS_
.global .align 4 .b8 precalc_xorwow_matrix[102400];
.global .align 4 .b8 precalc_xorwow_offset_matrix[102400];
.global .align 4 .b8 mrg32k3aM1[2304];
.global .align 4 .b8 mrg32k3aM2[2304];
.global .align 4 .b8 mrg32k3aM1SubSeq[2016];
.global .align 4 .b8 mrg32k3aM2SubSeq[2016];
.global .align 4 .b8 mrg32k3aM1Seq[2304];
.global .align 4 .b8 mrg32k3aM2Seq[2304];
.const .align 8 .b8 __cr_lgamma_table[72];
.extern .shared .align 16 .b8 sh[];

.visible .entry _Z15meanpath_kernelliddddmPdS_(
	.param .u64 _Z15meanpath_kernelliddddmPdS__param_0,
	.param .u32 _Z15meanpath_kernelliddddmPdS__param_1,
	.param .f64 _Z15meanpath_kernelliddddmPdS__param_2,
	.param .f64 _Z15meanpath_kernelliddddmPdS__param_3,
	.param .f64 _Z15meanpath_kernelliddddmPdS__param_4,
	.param .f64 _Z15meanpath_kernelliddddmPdS__param_5,
	.param .u64 _Z15meanpath_kernelliddddmPdS__param_6,
	.param .u64 .ptr .align 1 _Z15meanpath_kernelliddddmPdS__param_7,
	.param .u64 .ptr .align 1 _Z15meanpath_kernelliddddmPdS__param_8
)
{
	.reg .pred 	%p<29>;
	.reg .b32 	%r<421>;
	.reg .b32 	%f<41>;
	.reg .b64 	%rd<13>;
	.reg .b64 	%fd<63>;

	ld.param.u64 	%rd5, [_Z15meanpath_kernelliddddmPdS__param_0];
	ld.param.u32 	%r94, [_Z15meanpath_kernelliddddmPdS__param_1];
	ld.param.f64 	%fd61, [_Z15meanpath_kernelliddddmPdS__param_2];
	ld.param.f64 	%fd11, [_Z15meanpath_kernelliddddmPdS__param_3];
	ld.param.f64 	%fd12, [_Z15meanpath_kernelliddddmPdS__param_4];
	ld.param.f64 	%fd13, [_Z15meanpath_kernelliddddmPdS__param_5];
	ld.param.u64 	%rd4, [_Z15meanpath_kernelliddddmPdS__param_6];
	ld.param.u64 	%rd6, [_Z15meanpath_kernelliddddmPdS__param_7];
	ld.param.u64 	%rd7, [_Z15meanpath_kernelliddddmPdS__param_8];
	cvta.to.global.u64 	%rd1, %rd7;
	cvta.to.global.u64 	%rd2, %rd6;
	mov.u32 	%r1, %tid.x;
	mov.u32 	%r95, %ctaid.x;
	mov.u32 	%r2, %ntid.x;
	mul.wide.u32 	%rd8, %r95, %r2;
	cvt.u64.u32 	%rd9, %r1;
	add.s64 	%rd3, %rd8, %rd9;
	setp.ge.s64 	%p1, %rd3, %rd5;
	@%p1 bra 	$L__BB0_35;
	shl.b32 	%r96, %r2, 3;
	mov.u32 	%r97, sh;
	add.s32 	%r3, %r97, %r96;
	cvt.rn.f64.s32 	%fd14, %r94;
	div.rn.f64 	%fd15, %fd13, %fd14;
	mul.f64 	%fd16, %fd12, 0dBFE0000000000000;
	fma.rn.f64 	%fd17, %fd12, %fd16, %fd11;
	mul.f64 	%fd1, %fd15, %fd17;
	sqrt.rn.f64 	%fd18, %fd15;
	mul.f64 	%fd2, %fd12, %fd18;
	cvt.u32.u64 	%r4, %rd4;
	{ .reg .b32 tmp; mov.b64 {tmp, %r5}, %rd4; }
	cvt.u32.u64 	%r407, %rd3;
	{ .reg .b32 tmp; mov.b64 {tmp, %r406}, %rd3; }
	add.s32 	%r8, %r4, 1013904242;
	add.s32 	%r9, %r5, 842468239;
	add.s32 	%r10, %r4, 2027808484;
	add.s32 	%r11, %r5, -308364780;
	add.s32 	%r12, %r4, 387276957;
	add.s32 	%r13, %r5, -1459197799;
	add.s32 	%r14, %r4, -1253254570;
	add.s32 	%r15, %r5, 1684936478;
	add.s32 	%r16, %r4, 1401181199;
	add.s32 	%r17, %r5, 534103459;
	add.s32 	%r18, %r4, -239350328;
	add.s32 	%r19, %r5, -616729560;
	add.s32 	%r20, %r4, -1879881855;
	add.s32 	%r21, %r5, -1767562579;
	shl.b32 	%r98, %r1, 3;
	add.s32 	%r22, %r97, %r98;
	st.shared.f64 	[%r22], %fd61;
	mul.f64 	%fd19, %fd61, %fd61;
	add.s32 	%r23, %r3, %r98;
	st.shared.f64 	[%r23], %fd19;
	bar.sync 	0;
	setp.lt.u32 	%p2, %r2, 2;
	@%p2 bra 	$L__BB0_6;
	mov.u32 	%r381, %r2;
$L__BB0_3:
	shr.u32 	%r25, %r381, 1;
	setp.ge.u32 	%p3, %r1, %r25;
	@%p3 bra 	$L__BB0_5;
	shl.b32 	%r99, %r25, 3;
	add.s32 	%r100, %r22, %r99;
	ld.shared.f64 	%fd20, [%r100];
	ld.shared.f64 	%fd21, [%r22];
	add.f64 	%fd22, %fd20, %fd21;
	st.shared.f64 	[%r22], %fd22;
	add.s32 	%r101, %r23, %r99;
	ld.shared.f64 	%fd23, [%r101];
	ld.shared.f64 	%fd24, [%r23];
	add.f64 	%fd25, %fd23, %fd24;
	st.shared.f64 	[%r23], %fd25;
$L__BB0_5:
	bar.sync 	0;
	setp.gt.u32 	%p4, %r381, 3;
	mov.u32 	%r381, %r25;
	@%p4 bra 	$L__BB0_3;
$L__BB0_6:
	setp.ne.s32 	%p5, %r1, 0;
	@%p5 bra 	$L__BB0_8;
	ld.shared.f64 	%fd26, [sh];
	atom.global.add.f64 	%fd27, [%rd2], %fd26;
	ld.shared.f64 	%fd28, [%r3];
	atom.global.add.f64 	%fd29, [%rd1], %fd28;
$L__BB0_8:
	setp.lt.s32 	%p6, %r94, 1;
	@%p6 bra 	$L__BB0_35;
	mov.b32 	%r104, -845247145;
	mul.hi.u32 	%r105, %r104, %r407;
	xor.b32  	%r106, %r105, %r4;
	mov.b32 	%r409, 0;
	mov.b32 	%r107, -766435501;
	mul.hi.u32 	%r108, %r107, %r409;
	xor.b32  	%r109, %r108, %r406;
	xor.b32  	%r110, %r109, %r5;
	mul.hi.u32 	%r111, %r104, %r110;
	mul.lo.s32 	%r112, %r407, -845247145;
	xor.b32  	%r113, %r112, %r111;
	add.s32 	%r114, %r4, -1640531527;
	xor.b32  	%r115, %r113, %r114;
	mul.hi.u32 	%r116, %r107, %r106;
	add.s32 	%r117, %r5, -1150833019;
	xor.b32  	%r118, %r116, %r117;
	mul.hi.u32 	%r119, %r104, %r118;
	mul.lo.s32 	%r120, %r110, -845247145;
	xor.b32  	%r121, %r120, %r119;
	xor.b32  	%r122, %r121, %r8;
	mul.hi.u32 	%r123, %r107, %r115;
	mul.lo.s32 	%r124, %r106, -766435501;
	xor.b32  	%r125, %r124, %r123;
	add.s32 	%r126, %r5, 1993301258;
	xor.b32  	%r127, %r125, %r126;
	mul.hi.u32 	%r128, %r104, %r127;
	mul.lo.s32 	%r129, %r118, -845247145;
	xor.b32  	%r130, %r129, %r128;
	add.s32 	%r131, %r4, -626627285;
	xor.b32  	%r132, %r130, %r131;
	mul.hi.u32 	%r133, %r107, %r122;
	mul.lo.s32 	%r134, %r115, -766435501;
	xor.b32  	%r135, %r134, %r133;
	xor.b32  	%r136, %r135, %r9;
	mul.hi.u32 	%r137, %r104, %r136;
	mul.lo.s32 	%r138, %r127, -845247145;
	xor.b32  	%r139, %r138, %r137;
	xor.b32  	%r140, %r139, %r10;
	mul.hi.u32 	%r141, %r107, %r132;
	mul.lo.s32 	%r142, %r122, -766435501;
	xor.b32  	%r143, %r142, %r141;
	xor.b32  	%r144, %r143, %r11;
	mul.hi.u32 	%r145, %r104, %r144;
	mul.lo.s32 	%r146, %r136, -845247145;
	xor.b32  	%r147, %r146, %r145;
	xor.b32  	%r148, %r147, %r12;
	mul.hi.u32 	%r149, %r107, %r140;
	mul.lo.s32 	%r150, %r132, -766435501;
	xor.b32  	%r151, %r150, %r149;
	xor.b32  	%r152, %r151, %r13;
	mul.hi.u32 	%r153, %r104, %r152;
	mul.lo.s32 	%r154, %r144, -845247145;
	xor.b32  	%r155, %r154, %r153;
	xor.b32  	%r156, %r155, %r14;
	mul.hi.u32 	%r157, %r107, %r148;
	mul.lo.s32 	%r158, %r140, -766435501;
	xor.b32  	%r159, %r158, %r157;
	xor.b32  	%r160, %r159, %r15;
	mul.hi.u32 	%r161, %r104, %r160;
	mul.lo.s32 	%r162, %r152, -845247145;
	xor.b32  	%r163, %r162, %r161;
	xor.b32  	%r164, %r163, %r16;
	mul.hi.u32 	%r165, %r107, %r156;
	mul.lo.s32 	%r166, %r148, -766435501;
	xor.b32  	%r167, %r166, %r165;
	xor.b32  	%r168, %r167, %r17;
	mul.hi.u32 	%r169, %r104, %r168;
	mul.lo.s32 	%r170, %r160, -845247145;
	xor.b32  	%r171, %r170, %r169;
	xor.b32  	%r172, %r171, %r18;
	mul.hi.u32 	%r173, %r107, %r164;
	mul.lo.s32 	%r174, %r156, -766435501;
	xor.b32  	%r175, %r174, %r173;
	xor.b32  	%r176, %r175, %r19;
	mul.hi.u32 	%r177, %r107, %r172;
	mul.lo.s32 	%r178, %r164, -766435501;
	xor.b32  	%r179, %r178, %r177;
	xor.b32  	%r403, %r179, %r21;
	mul.hi.u32 	%r180, %r104, %r176;
	mul.lo.s32 	%r181, %r168, -845247145;
	xor.b32  	%r182, %r181, %r180;
	xor.b32  	%r405, %r182, %r20;
	mul.lo.s32 	%r404, %r176, -845247145;
	mul.lo.s32 	%r402, %r172, -766435501;
	mov.f32 	%f39, 0f00000000;
	mov.b32 	%r382, 1;
	mov.u32 	%r408, %r409;
	mov.u32 	%r391, %r409;
	mov.u32 	%r392, %r409;
	mov.u32 	%r401, %r392;
$L__BB0_10:
	setp.eq.s32 	%p7, %r391, 1;
	mov.b32 	%r391, 0;
	mov.f32 	%f40, %f39;
	@%p7 bra 	$L__BB0_24;
	add.s32 	%r41, %r5, 534103459;
	add.s32 	%r42, %r5, -1767562579;
	mov.b32 	%r401, 3;
	setp.eq.s32 	%p8, %r392, 1;
	mov.u32 	%r399, %r403;
	mov.u32 	%r400, %r404;
	@%p8 bra 	$L__BB0_23;
	setp.eq.s32 	%p9, %r392, 2;
	@%p9 bra 	$L__BB0_19;
	setp.ne.s32 	%p10, %r392, 3;
	@%p10 bra 	$L__BB0_18;
	add.s32 	%r409, %r409, 1;
	setp.ne.s32 	%p11, %r409, 0;
	@%p11 bra 	$L__BB0_17;
	add.s32 	%r408, %r408, 1;
	setp.ne.s32 	%p12, %r408, 0;
	@%p12 bra 	$L__BB0_17;
	add.s32 	%r407, %r407, 1;
	setp.eq.s32 	%p13, %r407, 0;
	selp.u32 	%r186, 1, 0, %p13;
	add.s32 	%r406, %r406, %r186;
	mov.b32 	%r408, 0;
$L__BB0_17:
	mov.b32 	%r188, -766435501;
	mul.hi.u32 	%r189, %r188, %r409;
	mul.lo.s32 	%r190, %r409, -766435501;
	mov.b32 	%r191, -845247145;
	mul.hi.u32 	%r192, %r191, %r407;
	mul.lo.s32 	%r193, %r407, -845247145;
	xor.b32  	%r194, %r192, %r4;
	xor.b32  	%r195, %r194, %r408;
	xor.b32  	%r196, %r189, %r5;
	xor.b32  	%r197, %r196, %r406;
	mul.hi.u32 	%r198, %r188, %r195;
	mul.lo.s32 	%r199, %r195, -766435501;
	mul.hi.u32 	%r200, %r191, %r197;
	mul.lo.s32 	%r201, %r197, -845247145;
	xor.b32  	%r202, %r193, %r200;
	add.s32 	%r203, %r4, -1640531527;
	xor.b32  	%r204, %r202, %r203;
	xor.b32  	%r205, %r190, %r198;
	add.s32 	%r206, %r5, -1150833019;
	xor.b32  	%r207, %r205, %r206;
	mul.hi.u32 	%r208, %r188, %r204;
	mul.lo.s32 	%r209, %r204, -766435501;
	mul.hi.u32 	%r210, %r191, %r207;
	mul.lo.s32 	%r211, %r207, -845247145;
	xor.b32  	%r212, %r201, %r210;
	add.s32 	%r213, %r4, 1013904242;
	xor.b32  	%r214, %r212, %r213;
	xor.b32  	%r215, %r199, %r208;
	add.s32 	%r216, %r5, 1993301258;
	xor.b32  	%r217, %r215, %r216;
	mul.hi.u32 	%r218, %r188, %r214;
	mul.lo.s32 	%r219, %r214, -766435501;
	mul.hi.u32 	%r220, %r191, %r217;
	mul.lo.s32 	%r221, %r217, -845247145;
	xor.b32  	%r222, %r211, %r220;
	add.s32 	%r223, %r4, -626627285;
	xor.b32  	%r224, %r222, %r223;
	xor.b32  	%r225, %r209, %r218;
	xor.b32  	%r226, %r225, %r9;
	mul.hi.u32 	%r227, %r188, %r224;
	mul.lo.s32 	%r228, %r224, -766435501;
	mul.hi.u32 	%r229, %r191, %r226;
	mul.lo.s32 	%r230, %r226, -845247145;
	xor.b32  	%r231, %r221, %r229;
	xor.b32  	%r232, %r231, %r10;
	xor.b32  	%r233, %r219, %r227;
	xor.b32  	%r234, %r233, %r11;
	mul.hi.u32 	%r235, %r188, %r232;
	mul.lo.s32 	%r236, %r232, -766435501;
	mul.hi.u32 	%r237, %r191, %r234;
	mul.lo.s32 	%r238, %r234, -845247145;
	xor.b32  	%r239, %r230, %r237;
	xor.b32  	%r240, %r239, %r12;
	xor.b32  	%r241, %r228, %r235;
	xor.b32  	%r242, %r241, %r13;
	mul.hi.u32 	%r243, %r188, %r240;
	mul.lo.s32 	%r244, %r240, -766435501;
	mul.hi.u32 	%r245, %r191, %r242;
	mul.lo.s32 	%r246, %r242, -845247145;
	xor.b32  	%r247, %r238, %r245;
	xor.b32  	%r248, %r247, %r14;
	xor.b32  	%r249, %r236, %r243;
	xor.b32  	%r250, %r249, %r15;
	mul.hi.u32 	%r251, %r188, %r248;
	mul.lo.s32 	%r252, %r248, -766435501;
	mul.hi.u32 	%r253, %r191, %r250;
	mul.lo.s32 	%r254, %r250, -845247145;
	xor.b32  	%r255, %r246, %r253;
	xor.b32  	%r256, %r255, %r16;
	xor.b32  	%r257, %r244, %r251;
	xor.b32  	%r258, %r257, %r41;
	mul.hi.u32 	%r259, %r188, %r256;
	mul.lo.s32 	%r260, %r256, -766435501;
	mul.hi.u32 	%r261, %r191, %r258;
	mul.lo.s32 	%r262, %r258, -845247145;
	xor.b32  	%r263, %r254, %r261;
	xor.b32  	%r264, %r263, %r18;
	xor.b32  	%r265, %r252, %r259;
	add.s32 	%r266, %r5, -616729560;
	xor.b32  	%r267, %r265, %r266;
	mul.hi.u32 	%r268, %r188, %r264;
	mul.lo.s32 	%r50, %r264, -766435501;
	mul.hi.u32 	%r269, %r191, %r267;
	mul.lo.s32 	%r404, %r267, -845247145;
	xor.b32  	%r270, %r262, %r269;
	add.s32 	%r271, %r4, -1879881855;
	xor.b32  	%r399, %r270, %r271;
	xor.b32  	%r272, %r260, %r268;
	xor.b32  	%r403, %r272, %r42;
	mov.b32 	%r401, 1;
	mov.u32 	%r400, %r402;
	mov.u32 	%r402, %r50;
	mov.u32 	%r405, %r399;
	bra.uni 	$L__BB0_23;
$L__BB0_18:
	add.s32 	%r401, %r392, 2;
	setp.eq.s32 	%p17, %r392, 0;
	selp.b32 	%r399, %r404, %r405, %p17;
	mov.u32 	%r400, %r405;
	bra.uni 	$L__BB0_23;
$L__BB0_19:
	add.s32 	%r409, %r409, 1;
	setp.ne.s32 	%p14, %r409, 0;
	@%p14 bra 	$L__BB0_22;
	add.s32 	%r408, %r408, 1;
	setp.ne.s32 	%p15, %r408, 0;
	@%p15 bra 	$L__BB0_22;
	add.s32 	%r407, %r407, 1;
	setp.eq.s32 	%p16, %r407, 0;
	selp.u32 	%r274, 1, 0, %p16;
	add.s32 	%r406, %r406, %r274;
	mov.b32 	%r408, 0;
$L__BB0_22:
	mov.b32 	%r276, -766435501;
	mul.hi.u32 	%r277, %r276, %r409;
	mul.lo.s32 	%r278, %r409, -766435501;
	mov.b32 	%r279, -845247145;
	mul.hi.u32 	%r280, %r279, %r407;
	mul.lo.s32 	%r281, %r407, -845247145;
	xor.b32  	%r282, %r280, %r4;
	xor.b32  	%r283, %r282, %r408;
	xor.b32  	%r284, %r277, %r5;
	xor.b32  	%r285, %r284, %r406;
	mul.hi.u32 	%r286, %r276, %r283;
	mul.lo.s32 	%r287, %r283, -766435501;
	mul.hi.u32 	%r288, %r279, %r285;
	mul.lo.s32 	%r289, %r285, -845247145;
	xor.b32  	%r290, %r281, %r288;
	add.s32 	%r291, %r4, -1640531527;
	xor.b32  	%r292, %r290, %r291;
	xor.b32  	%r293, %r278, %r286;
	add.s32 	%r294, %r5, -1150833019;
	xor.b32  	%r295, %r293, %r294;
	mul.hi.u32 	%r296, %r276, %r292;
	mul.lo.s32 	%r297, %r292, -766435501;
	mul.hi.u32 	%r298, %r279, %r295;
	mul.lo.s32 	%r299, %r295, -845247145;
	xor.b32  	%r300, %r289, %r298;
	add.s32 	%r301, %r4, 1013904242;
	xor.b32  	%r302, %r300, %r301;
	xor.b32  	%r303, %r287, %r296;
	add.s32 	%r304, %r5, 1993301258;
	xor.b32  	%r305, %r303, %r304;
	mul.hi.u32 	%r306, %r276, %r302;
	mul.lo.s32 	%r307, %r302, -766435501;
	mul.hi.u32 	%r308, %r279, %r305;
	mul.lo.s32 	%r309, %r305, -845247145;
	xor.b32  	%r310, %r299, %r308;
	add.s32 	%r311, %r4, -626627285;
	xor.b32  	%r312, %r310, %r311;
	xor.b32  	%r313, %r297, %r306;
	xor.b32  	%r314, %r313, %r9;
	mul.hi.u32 	%r315, %r276, %r312;
	mul.lo.s32 	%r316, %r312, -766435501;
	mul.hi.u32 	%r317, %r279, %r314;
	mul.lo.s32 	%r318, %r314, -845247145;
	xor.b32  	%r319, %r309, %r317;
	xor.b32  	%r320, %r319, %r10;
	xor.b32  	%r321, %r307, %r315;
	xor.b32  	%r322, %r321, %r11;
	mul.hi.u32 	%r323, %r276, %r320;
	mul.lo.s32 	%r324, %r320, -766435501;
	mul.hi.u32 	%r325, %r279, %r322;
	mul.lo.s32 	%r326, %r322, -845247145;
	xor.b32  	%r327, %r318, %r325;
	xor.b32  	%r328, %r327, %r12;
	xor.b32  	%r329, %r316, %r323;
	xor.b32  	%r330, %r329, %r13;
	mul.hi.u32 	%r331, %r276, %r328;
	mul.lo.s32 	%r332, %r328, -766435501;
	mul.hi.u32 	%r333, %r279, %r330;
	mul.lo.s32 	%r334, %r330, -845247145;
	xor.b32  	%r335, %r326, %r333;
	xor.b32  	%r336, %r335, %r14;
	xor.b32  	%r337, %r324, %r331;
	xor.b32  	%r338, %r337, %r15;
	mul.hi.u32 	%r339, %r276, %r336;
	mul.lo.s32 	%r340, %r336, -766435501;
	mul.hi.u32 	%r341, %r279, %r338;
	mul.lo.s32 	%r342, %r338, -845247145;
	xor.b32  	%r343, %r334, %r341;
	xor.b32  	%r344, %r343, %r16;
	xor.b32  	%r345, %r332, %r339;
	xor.b32  	%r346, %r345, %r41;
	mul.hi.u32 	%r347, %r276, %r344;
	mul.lo.s32 	%r348, %r344, -766435501;
	mul.hi.u32 	%r349, %r279, %r346;
	mul.lo.s32 	%r350, %r346, -845247145;
	xor.b32  	%r351, %r342, %r349;
	xor.b32  	%r352, %r351, %r18;
	xor.b32  	%r353, %r340, %r347;
	add.s32 	%r354, %r5, -616729560;
	xor.b32  	%r355, %r353, %r354;
	mul.hi.u32 	%r356, %r276, %r352;
	mul.lo.s32 	%r63, %r352, -766435501;
	mul.hi.u32 	%r357, %r279, %r355;
	mul.lo.s32 	%r404, %r355, -845247145;
	xor.b32  	%r358, %r350, %r357;
	add.s32 	%r359, %r4, -1879881855;
	xor.b32  	%r405, %r358, %r359;
	xor.b32  	%r360, %r348, %r356;
	xor.b32  	%r66, %r360, %r42;
	mov.b32 	%r401, 0;
	mov.u32 	%r399, %r402;
	mov.u32 	%r400, %r403;
	mov.u32 	%r402, %r63;
	mov.u32 	%r403, %r66;
$L__BB0_23:
	cvt.rn.f32.u32 	%f8, %r400;
	fma.rn.f32 	%f9, %f8, 0f2F800000, 0f2F000000;
	cvt.rn.f32.u32 	%f10, %r399;
	fma.rn.f32 	%f11, %f10, 0f30C90FDB, 0f30490FDB;
	setp.lt.f32 	%p18, %f9, 0f00800000;
	mul.f32 	%f12, %f9, 0f4B000000;
	selp.f32 	%f13, %f12, %f9, %p18;
	selp.f32 	%f14, 0fC1B80000, 0f00000000, %p18;
	mov.b32 	%r362, %f13;
	add.s32 	%r363, %r362, -1059760811;
	and.b32  	%r364, %r363, -8388608;
	sub.s32 	%r365, %r362, %r364;
	mov.b32 	%f15, %r365;
	cvt.rn.f32.s32 	%f16, %r364;
	fma.rn.f32 	%f17, %f16, 0f34000000, %f14;
	add.f32 	%f18, %f15, 0fBF800000;
	fma.rn.f32 	%f19, %f18, 0fBE055027, 0f3E1039F6;
	fma.rn.f32 	%f20, %f19, %f18, 0fBDF8CDCC;
	fma.rn.f32 	%f21, %f20, %f18, 0f3E0F2955;
	fma.rn.f32 	%f22, %f21, %f18, 0fBE2AD8B9;
	fma.rn.f32 	%f23, %f22, %f18, 0f3E4CED0B;
	fma.rn.f32 	%f24, %f23, %f18, 0fBE7FFF22;
	fma.rn.f32 	%f25, %f24, %f18, 0f3EAAAA78;
	fma.rn.f32 	%f26, %f25, %f18, 0fBF000000;
	mul.f32 	%f27, %f18, %f26;
	fma.rn.f32 	%f28, %f27, %f18, %f18;
	fma.rn.f32 	%f29, %f17, 0f3F317218, %f28;
	setp.gt.u32 	%p19, %r362, 2139095039;
	fma.rn.f32 	%f30, %f13, 0f7F800000, 0f7F800000;
	selp.f32 	%f31, %f30, %f29, %p19;
	setp.eq.f32 	%p20, %f13, 0f00000000;
	mul.f32 	%f32, %f31, 0fC0000000;
	selp.f32 	%f33, 0f7F800000, %f32, %p20;
	sqrt.rn.f32 	%f34, %f33;
	sin.approx.f32 	%f35, %f11;
	cos.approx.f32 	%f36, %f11;
	mul.f32 	%f40, %f34, %f35;
	mul.f32 	%f39, %f34, %f36;
	mov.b32 	%r391, 1;
$L__BB0_24:
	cvt.f64.f32 	%fd30, %f40;
	fma.rn.f64 	%fd4, %fd2, %fd30, %fd1;
	fma.rn.f64 	%fd31, %fd4, 0d3FF71547652B82FE, 0d4338000000000000;
	{
	.reg .b32 %temp; 
	mov.b64 	{%r88, %temp}, %fd31;
	}
	mov.f64 	%fd32, 0dC338000000000000;
	add.rn.f64 	%fd33, %fd31, %fd32;
	fma.rn.f64 	%fd34, %fd33, 0dBFE62E42FEFA39EF, %fd4;
	fma.rn.f64 	%fd35, %fd33, 0dBC7ABC9E3B39803F, %fd34;
	fma.rn.f64 	%fd36, %fd35, 0d3E5ADE1569CE2BDF, 0d3E928AF3FCA213EA;
	fma.rn.f64 	%fd37, %fd36, %fd35, 0d3EC71DEE62401315;
	fma.rn.f64 	%fd38, %fd37, %fd35, 0d3EFA01997C89EB71;
	fma.rn.f64 	%fd39, %fd38, %fd35, 0d3F2A01A014761F65;
	fma.rn.f64 	%fd40, %fd39, %fd35, 0d3F56C16C1852B7AF;
	fma.rn.f64 	%fd41, %fd40, %fd35, 0d3F81111111122322;
	fma.rn.f64 	%fd42, %fd41, %fd35, 0d3FA55555555502A1;
	fma.rn.f64 	%fd43, %fd42, %fd35, 0d3FC5555555555511;
	fma.rn.f64 	%fd44, %fd43, %fd35, 0d3FE000000000000B;
	fma.rn.f64 	%fd45, %fd44, %fd35, 0d3FF0000000000000;
	fma.rn.f64 	%fd46, %fd45, %fd35, 0d3FF0000000000000;
	{
	.reg .b32 %temp; 
	mov.b64 	{%r89, %temp}, %fd46;
	}
	{
	.reg .b32 %temp; 
	mov.b64 	{%temp, %r90}, %fd46;
	}
	shl.b32 	%r366, %r88, 20;
	add.s32 	%r367, %r366, %r90;
	mov.b64 	%fd62, {%r89, %r367};
	{
	.reg .b32 %temp; 
	mov.b64 	{%temp, %r368}, %fd4;
	}
	mov.b32 	%f37, %r368;
	abs.f32 	%f6, %f37;
	setp.lt.f32 	%p21, %f6, 0f4086232B;
	@%p21 bra 	$L__BB0_27;
	setp.lt.f64 	%p22, %fd4, 0d0000000000000000;
	add.f64 	%fd47, %fd4, 0d7FF0000000000000;
	selp.f64 	%fd62, 0d0000000000000000, %fd47, %p22;
	setp.geu.f32 	%p23, %f6, 0f40874800;
	@%p23 bra 	$L__BB0_27;
	shr.u32 	%r369, %r88, 31;
	add.s32 	%r370, %r88, %r369;
	shr.s32 	%r371, %r370, 1;
	shl.b32 	%r372, %r371, 20;
	add.s32 	%r373, %r90, %r372;
	mov.b64 	%fd48, {%r89, %r373};
	sub.s32 	%r374, %r88, %r371;
	shl.b32 	%r375, %r374, 20;
	add.s32 	%r376, %r375, 1072693248;
	mov.b32 	%r377, 0;
	mov.b64 	%fd49, {%r377, %r376};
	mul.f64 	%fd62, %fd49, %fd48;
$L__BB0_27:
	mul.f64 	%fd61, %fd61, %fd62;
	st.shared.f64 	[%r22], %fd61;
	mul.f64 	%fd50, %fd61, %fd61;
	st.shared.f64 	[%r23], %fd50;
	bar.sync 	0;
	@%p2 bra 	$L__BB0_32;
	mov.u32 	%r420, %r2;
$L__BB0_29:
	shr.u32 	%r92, %r420, 1;
	setp.ge.u32 	%p25, %r1, %r92;
	@%p25 bra 	$L__BB0_31;
	shl.b32 	%r378, %r92, 3;
	add.s32 	%r379, %r22, %r378;
	ld.shared.f64 	%fd51, [%r379];
	ld.shared.f64 	%fd52, [%r22];
	add.f64 	%fd53, %fd51, %fd52;
	st.shared.f64 	[%r22], %fd53;
	add.s32 	%r380, %r23, %r378;
	ld.shared.f64 	%fd54, [%r380];
	ld.shared.f64 	%fd55, [%r23];
	add.f64 	%fd56, %fd54, %fd55;
	st.shared.f64 	[%r23], %fd56;
$L__BB0_31:
	bar.sync 	0;
	setp.gt.u32 	%p26, %r420, 3;
	mov.u32 	%r420, %r92;
	@%p26 bra 	$L__BB0_29;
$L__BB0_32:
	@%p5 bra 	$L__BB0_34;
	mul.wide.u32 	%rd10, %r382, 8;
	add.s64 	%rd11, %rd2, %rd10;
	ld.shared.f64 	%fd57, [sh];
	atom.global.add.f64 	%fd58, [%rd11], %fd57;
	add.s64 	%rd12, %rd1, %rd10;
	ld.shared.f64 	%fd59, [%r3];
	atom.global.add.f64 	%fd60, [%rd12], %fd59;
$L__BB0_34:
	add.s32 	%r93, %r382, 1;
	setp.ne.s32 	%p28, %r382, %r94;
	mov.u32 	%r382, %r93;
	mov.u32 	%r392, %r401;
	@%p28 bra 	$L__BB0_10;
$L__BB0_35:
	ret;

}
	// .globl	_Z9mc_kernellidddddiiPKdmPdS1_
.visible .entry _Z9mc_kernellidddddiiPKdmPdS1_(
	.param .u64 _Z9mc_kernellidddddiiPKdmPdS1__param_0,
	.param .u32 _Z9mc_kernellidddddiiPKdmPdS1__param_1,
	.param .f64 _Z9mc_kernellidddddiiPKdmPdS1__param_2,
	.param .f64 _Z9mc_kernellidddddiiPKdmPdS1__param_3,
	.param .f64 _Z9mc_kernellidddddiiPKdmPdS1__param_4,
	.param .f64 _Z9mc_kernellidddddiiPKdmPdS1__param_5,
	.param .f64 _Z9mc_kernellidddddiiPKdmPdS1__param_6,
	.param .u32 _Z9mc_kernellidddddiiPKdmPdS1__param_7,
	.param .u32 _Z9mc_kernellidddddiiPKdmPdS1__param_8,
	.param .u64 .ptr .align 1 _Z9mc_kernellidddddiiPKdmPdS1__param_9,
	.param .u64 _Z9mc_kernellidddddiiPKdmPdS1__param_10,
	.param .u64 .ptr .align 1 _Z9mc_kernellidddddiiPKdmPdS1__param_11,
	.param .u64 .ptr .align 1 _Z9mc_kernellidddddiiPKdmPdS1__param_12
)
{
	.local .align 16 .b8 	__local_depot1[768];
	.reg .b64 	%SP;
	.reg .b64 	%SPL;
	.reg .pred 	%p<147>;
	.reg .b16 	%rs<9>;
	.reg .b32 	%r<1307>;
	.reg .b32 	%f<229>;
	.reg .b64 	%rd<108>;
	.reg .b64 	%fd<618>;

	mov.u64 	%SPL, __local_depot1;
	ld.param.u32 	%r353, [_Z9mc_kernellidddddiiPKdmPdS1__param_1];
	ld.param.f64 	%fd126, [_Z9mc_kernellidddddiiPKdmPdS1__param_2];
	ld.param.f64 	%fd128, [_Z9mc_kernellidddddiiPKdmPdS1__param_4];
	ld.param.f64 	%fd129, [_Z9mc_kernellidddddiiPKdmPdS1__param_5];
	ld.param.f64 	%fd130, [_Z9mc_kernellidddddiiPKdmPdS1__param_6];
	ld.param.u32 	%r355, [_Z9mc_kernellidddddiiPKdmPdS1__param_8];
	ld.param.u64 	%rd26, [_Z9mc_kernellidddddiiPKdmPdS1__param_9];
	ld.param.u64 	%rd23, [_Z9mc_kernellidddddiiPKdmPdS1__param_10];
	cvta.to.global.u64 	%rd1, %rd26;
	add.u64 	%rd2, %SPL, 0;
	add.u64 	%rd3, %SPL, 256;
	add.u64 	%rd4, %SPL, 512;
	mov.u32 	%r356, %ctaid.x;
	mov.u32 	%r357, %ntid.x;
	mul.wide.u32 	%rd30, %r356, %r357;
	mov.u32 	%r358, %tid.x;
	cvt.u64.u32 	%rd31, %r358;
	add.s64 	%rd105, %rd30, %rd31;
	mov.u32 	%r359, %nctaid.x;
	mul.wide.u32 	%rd6, %r359, %r357;
	cvt.rn.f64.s32 	%fd1, %r353;
	div.rn.f64 	%fd131, %fd130, %fd1;
	mul.f64 	%fd132, %fd129, 0dBFE0000000000000;
	fma.rn.f64 	%fd133, %fd129, %fd132, %fd128;
	mul.f64 	%fd2, %fd131, %fd133;
	sqrt.rn.f64 	%fd134, %fd131;
	mul.f64 	%fd3, %fd129, %fd134;
	neg.f64 	%fd135, %fd128;
	mul.f64 	%fd4, %fd130, %fd135;
	fma.rn.f64 	%fd136, %fd4, 0d3FF71547652B82FE, 0d4338000000000000;
	{
	.reg .b32 %temp; 
	mov.b64 	{%r1, %temp}, %fd136;
	}
	mov.f64 	%fd137, 0dC338000000000000;
	add.rn.f64 	%fd138, %fd136, %fd137;
	fma.rn.f64 	%fd139, %fd138, 0dBFE62E42FEFA39EF, %fd4;
	fma.rn.f64 	%fd140, %fd138, 0dBC7ABC9E3B39803F, %fd139;
	fma.rn.f64 	%fd141, %fd140, 0d3E5ADE1569CE2BDF, 0d3E928AF3FCA213EA;
	fma.rn.f64 	%fd142, %fd141, %fd140, 0d3EC71DEE62401315;
	fma.rn.f64 	%fd143, %fd142, %fd140, 0d3EFA01997C89EB71;
	fma.rn.f64 	%fd144, %fd143, %fd140, 0d3F2A01A014761F65;
	fma.rn.f64 	%fd145, %fd144, %fd140, 0d3F56C16C1852B7AF;
	fma.rn.f64 	%fd146, %fd145, %fd140, 0d3F81111111122322;
	fma.rn.f64 	%fd147, %fd146, %fd140, 0d3FA55555555502A1;
	fma.rn.f64 	%fd148, %fd147, %fd140, 0d3FC5555555555511;
	fma.rn.f64 	%fd149, %fd148, %fd140, 0d3FE000000000000B;
	fma.rn.f64 	%fd150, %fd149, %fd140, 0d3FF0000000000000;
	fma.rn.f64 	%fd151, %fd150, %fd140, 0d3FF0000000000000;
	{
	.reg .b32 %temp; 
	mov.b64 	{%r2, %temp}, %fd151;
	}
	{
	.reg .b32 %temp; 
	mov.b64 	{%temp, %r3}, %fd151;
	}
	shl.b32 	%r360, %r1, 20;
	add.s32 	%r361, %r360, %r3;
	mov.b64 	%fd568, {%r2, %r361};
	{
	.reg .b32 %temp; 
	mov.b64 	{%temp, %r362}, %fd4;
	}
	mov.b32 	%f28, %r362;
	abs.f32 	%f1, %f28;
	setp.lt.f32 	%p1, %f1, 0f4086232B;
	@%p1 bra 	$L__BB1_3;
	setp.lt.f64 	%p2, %fd4, 0d0000000000000000;
	add.f64 	%fd152, %fd4, 0d7FF0000000000000;
	selp.f64 	%fd568, 0d0000000000000000, %fd152, %p2;
	setp.geu.f32 	%p3, %f1, 0f40874800;
	@%p3 bra 	$L__BB1_3;
	shr.u32 	%r363, %r1, 31;
	add.s32 	%r364, %r1, %r363;
	shr.s32 	%r365, %r364, 1;
	shl.b32 	%r366, %r365, 20;
	add.s32 	%r367, %r3, %r366;
	mov.b64 	%fd153, {%r2, %r367};
	sub.s32 	%r368, %r1, %r365;
	shl.b32 	%r369, %r368, 20;
	add.s32 	%r370, %r369, 1072693248;
	mov.b32 	%r371, 0;
	mov.b64 	%fd154, {%r371, %r370};
	mul.f64 	%fd568, %fd154, %fd153;
$L__BB1_3:
	ld.param.u64 	%rd99, [_Z9mc_kernellidddddiiPKdmPdS1__param_0];
	cvt.u32.u64 	%r4, %rd23;
	{ .reg .b32 tmp; mov.b64 {tmp, %r5}, %rd23; }
	cvt.u32.u64 	%r1265, %rd105;
	{ .reg .b32 tmp; mov.b64 {tmp, %r1264}, %rd105; }
	mov.b32 	%r372, 0;
	mov.b32 	%r373, -766435501;
	mul.hi.u32 	%r374, %r373, %r372;
	mov.b32 	%r375, -845247145;
	mul.hi.u32 	%r376, %r375, %r1265;
	mul.lo.s32 	%r377, %r1265, -845247145;
	xor.b32  	%r378, %r376, %r4;
	xor.b32  	%r379, %r374, %r1264;
	xor.b32  	%r380, %r379, %r5;
	add.s32 	%r8, %r4, -1640531527;
	add.s32 	%r9, %r5, -1150833019;
	mul.hi.u32 	%r381, %r373, %r378;
	mul.lo.s32 	%r382, %r378, -766435501;
	mul.hi.u32 	%r383, %r375, %r380;
	mul.lo.s32 	%r384, %r380, -845247145;
	xor.b32  	%r385, %r377, %r383;
	xor.b32  	%r386, %r385, %r8;
	xor.b32  	%r387, %r381, %r9;
	add.s32 	%r10, %r4, 1013904242;
	add.s32 	%r11, %r5, 1993301258;
	mul.hi.u32 	%r388, %r373, %r386;
	mul.lo.s32 	%r389, %r386, -766435501;
	mul.hi.u32 	%r390, %r375, %r387;
	mul.lo.s32 	%r391, %r387, -845247145;
	xor.b32  	%r392, %r384, %r390;
	xor.b32  	%r393, %r392, %r10;
	xor.b32  	%r394, %r382, %r388;
	xor.b32  	%r395, %r394, %r11;
	add.s32 	%r12, %r4, -626627285;
	add.s32 	%r13, %r5, 842468239;
	mul.hi.u32 	%r396, %r373, %r393;
	mul.lo.s32 	%r397, %r393, -766435501;
	mul.hi.u32 	%r398, %r375, %r395;
	mul.lo.s32 	%r399, %r395, -845247145;
	xor.b32  	%r400, %r391, %r398;
	xor.b32  	%r401, %r400, %r12;
	xor.b32  	%r402, %r389, %r396;
	xor.b32  	%r403, %r402, %r13;
	add.s32 	%r14, %r4, 2027808484;
	add.s32 	%r15, %r5, -308364780;
	mul.hi.u32 	%r404, %r373, %r401;
	mul.lo.s32 	%r405, %r401, -766435501;
	mul.hi.u32 	%r406, %r375, %r403;
	mul.lo.s32 	%r407, %r403, -845247145;
	xor.b32  	%r408, %r399, %r406;
	xor.b32  	%r409, %r408, %r14;
	xor.b32  	%r410, %r397, %r404;
	xor.b32  	%r411, %r410, %r15;
	add.s32 	%r16, %r4, 387276957;
	add.s32 	%r17, %r5, -1459197799;
	mul.hi.u32 	%r412, %r373, %r409;
	mul.lo.s32 	%r413, %r409, -766435501;
	mul.hi.u32 	%r414, %r375, %r411;
	mul.lo.s32 	%r415, %r411, -845247145;
	xor.b32  	%r416, %r407, %r414;
	xor.b32  	%r417, %r416, %r16;
	xor.b32  	%r418, %r405, %r412;
	xor.b32  	%r419, %r418, %r17;
	add.s32 	%r18, %r4, -1253254570;
	add.s32 	%r19, %r5, 1684936478;
	mul.hi.u32 	%r420, %r373, %r417;
	mul.lo.s32 	%r421, %r417, -766435501;
	mul.hi.u32 	%r422, %r375, %r419;
	mul.lo.s32 	%r423, %r419, -845247145;
	xor.b32  	%r424, %r415, %r422;
	xor.b32  	%r425, %r424, %r18;
	xor.b32  	%r426, %r413, %r420;
	xor.b32  	%r427, %r426, %r19;
	add.s32 	%r20, %r4, 1401181199;
	add.s32 	%r21, %r5, 534103459;
	mul.hi.u32 	%r428, %r373, %r425;
	mul.lo.s32 	%r429, %r425, -766435501;
	mul.hi.u32 	%r430, %r375, %r427;
	mul.lo.s32 	%r431, %r427, -845247145;
	xor.b32  	%r432, %r423, %r430;
	xor.b32  	%r433, %r432, %r20;
	xor.b32  	%r434, %r421, %r428;
	xor.b32  	%r435, %r434, %r21;
	add.s32 	%r22, %r4, -239350328;
	add.s32 	%r23, %r5, -616729560;
	mul.hi.u32 	%r436, %r373, %r433;
	mul.lo.s32 	%r437, %r433, -766435501;
	mul.hi.u32 	%r438, %r375, %r435;
	mul.lo.s32 	%r439, %r435, -845247145;
	xor.b32  	%r440, %r431, %r438;
	xor.b32  	%r24, %r440, %r22;
	xor.b32  	%r441, %r429, %r436;
	xor.b32  	%r25, %r441, %r23;
	add.s32 	%r26, %r4, -1879881855;
	add.s32 	%r27, %r5, -1767562579;
	mul.hi.u32 	%r442, %r373, %r24;
	mul.hi.u32 	%r443, %r375, %r25;
	xor.b32  	%r444, %r439, %r443;
	xor.b32  	%r1263, %r444, %r26;
	xor.b32  	%r445, %r437, %r442;
	xor.b32  	%r1261, %r445, %r27;
	setp.ge.s64 	%p4, %rd105, %rd99;
	mov.f64 	%fd616, 0d0000000000000000;
	mov.f64 	%fd617, %fd616;
	@%p4 bra 	$L__BB1_167;
	mul.lo.s32 	%r1262, %r25, -845247145;
	mul.lo.s32 	%r1260, %r24, -766435501;
	setp.gt.s32 	%p5, %r355, 1;
	cvt.rn.f64.s32 	%fd9, %r355;
	@%p5 bra 	$L__BB1_52;
	mov.f32 	%f222, 0f00000000;
	mov.b32 	%r1117, 0;
	mov.f64 	%fd617, 0d0000000000000000;
	ld.param.u64 	%rd102, [_Z9mc_kernellidddddiiPKdmPdS1__param_0];
	mov.f64 	%fd616, %fd617;
	mov.u32 	%r1167, %r1117;
	mov.u32 	%r1180, %r1117;
	mov.u32 	%r1179, %r1117;
	mov.u32 	%r1168, %r1117;
$L__BB1_6:
	setp.lt.s32 	%p98, %r353, 4;
	mov.b32 	%r1141, 0;
	mov.f64 	%fd583, 0d0000000000000000;
	mov.f64 	%fd582, %fd126;
	@%p98 bra 	$L__BB1_29;
	add.s32 	%r779, %r353, -4;
	shr.u32 	%r780, %r779, 2;
	add.s32 	%r781, %r780, %r1117;
	add.s32 	%r1168, %r781, 1;
	mul.lo.s32 	%r1115, %r1117, -766435501;
	mov.f64 	%fd583, 0d0000000000000000;
	mov.b32 	%r1116, 0;
	mov.f64 	%fd582, %fd126;
$L__BB1_8:
	mov.u32 	%r53, %r1260;
	mov.u32 	%r52, %r1261;
	mov.u32 	%r51, %r1262;
	mov.u32 	%r50, %r1263;
	mov.u32 	%r45, %r1116;
	add.s32 	%r1117, %r1117, 1;
	setp.ne.s32 	%p99, %r1117, 0;
	@%p99 bra 	$L__BB1_11;
	add.s32 	%r1167, %r1167, 1;
	setp.ne.s32 	%p100, %r1167, 0;
	@%p100 bra 	$L__BB1_11;
	add.s32 	%r1265, %r1265, 1;
	setp.eq.s32 	%p101, %r1265, 0;
	selp.u32 	%r783, 1, 0, %p101;
	add.s32 	%r1264, %r1264, %r783;
	mov.b32 	%r1167, 0;
$L__BB1_11:
	mov.b32 	%r784, -766435501;
	mul.hi.u32 	%r785, %r784, %r1117;
	add.s32 	%r1115, %r1115, -766435501;
	mov.b32 	%r786, -845247145;
	mul.hi.u32 	%r787, %r786, %r1265;
	mul.lo.s32 	%r788, %r1265, -845247145;
	xor.b32  	%r789, %r787, %r4;
	xor.b32  	%r790, %r789, %r1167;
	xor.b32  	%r791, %r785, %r5;
	xor.b32  	%r792, %r791, %r1264;
	mul.hi.u32 	%r793, %r784, %r790;
	mul.lo.s32 	%r794, %r790, -766435501;
	mul.hi.u32 	%r795, %r786, %r792;
	mul.lo.s32 	%r796, %r792, -845247145;
	xor.b32  	%r797, %r788, %r795;
	xor.b32  	%r798, %r797, %r8;
	xor.b32  	%r799, %r1115, %r793;
	xor.b32  	%r800, %r799, %r9;
	mul.hi.u32 	%r801, %r784, %r798;
	mul.lo.s32 	%r802, %r798, -766435501;
	mul.hi.u32 	%r803, %r786, %r800;
	mul.lo.s32 	%r804, %r800, -845247145;
	xor.b32  	%r805, %r796, %r803;
	xor.b32  	%r806, %r805, %r10;
	xor.b32  	%r807, %r794, %r801;
	xor.b32  	%r808, %r807, %r11;
	mul.hi.u32 	%r809, %r784, %r806;
	mul.lo.s32 	%r810, %r806, -766435501;
	mul.hi.u32 	%r811, %r786, %r808;
	mul.lo.s32 	%r812, %r808, -845247145;
	xor.b32  	%r813, %r804, %r811;
	xor.b32  	%r814, %r813, %r12;
	xor.b32  	%r815, %r802, %r809;
	xor.b32  	%r816, %r815, %r13;
	mul.hi.u32 	%r817, %r784, %r814;
	mul.lo.s32 	%r818, %r814, -766435501;
	mul.hi.u32 	%r819, %r786, %r816;
	mul.lo.s32 	%r820, %r816, -845247145;
	xor.b32  	%r821, %r812, %r819;
	xor.b32  	%r822, %r821, %r14;
	xor.b32  	%r823, %r810, %r817;
	xor.b32  	%r824, %r823, %r15;
	mul.hi.u32 	%r825, %r784, %r822;
	mul.lo.s32 	%r826, %r822, -766435501;
	mul.hi.u32 	%r827, %r786, %r824;
	mul.lo.s32 	%r828, %r824, -845247145;
	xor.b32  	%r829, %r820, %r827;
	xor.b32  	%r830, %r829, %r16;
	xor.b32  	%r831, %r818, %r825;
	xor.b32  	%r832, %r831, %r17;
	mul.hi.u32 	%r833, %r784, %r830;
	mul.lo.s32 	%r834, %r830, -766435501;
	mul.hi.u32 	%r835, %r786, %r832;
	mul.lo.s32 	%r836, %r832, -845247145;
	xor.b32  	%r837, %r828, %r835;
	xor.b32  	%r838, %r837, %r18;
	xor.b32  	%r839, %r826, %r833;
	xor.b32  	%r840, %r839, %r19;
	mul.hi.u32 	%r841, %r784, %r838;
	mul.lo.s32 	%r842, %r838, -766435501;
	mul.hi.u32 	%r843, %r786, %r840;
	mul.lo.s32 	%r844, %r840, -845247145;
	xor.b32  	%r845, %r836, %r843;
	xor.b32  	%r846, %r845, %r20;
	xor.b32  	%r847, %r834, %r841;
	xor.b32  	%r848, %r847, %r21;
	mul.hi.u32 	%r849, %r784, %r846;
	mul.lo.s32 	%r850, %r846, -766435501;
	mul.hi.u32 	%r851, %r786, %r848;
	mul.lo.s32 	%r852, %r848, -845247145;
	xor.b32  	%r853, %r844, %r851;
	xor.b32  	%r854, %r853, %r22;
	xor.b32  	%r855, %r842, %r849;
	xor.b32  	%r856, %r855, %r23;
	mul.hi.u32 	%r857, %r784, %r854;
	mul.lo.s32 	%r1260, %r854, -766435501;
	mul.hi.u32 	%r858, %r786, %r856;
	mul.lo.s32 	%r1262, %r856, -845247145;
	xor.b32  	%r859, %r852, %r858;
	xor.b32  	%r1263, %r859, %r26;
	xor.b32  	%r860, %r850, %r857;
	xor.b32  	%r1261, %r860, %r27;
	setp.eq.s32 	%p102, %r1180, 1;
	mov.u32 	%r1128, %r51;
	mov.u32 	%r1129, %r52;
	mov.u32 	%r1130, %r53;
	mov.u32 	%r1131, %r1263;
	@%p102 bra 	$L__BB1_16;
	setp.eq.s32 	%p103, %r1180, 3;
	@%p103 bra 	$L__BB1_15;
	setp.ne.s32 	%p104, %r1180, 2;
	mov.u32 	%r1128, %r50;
	mov.u32 	%r1129, %r51;
	mov.u32 	%r1130, %r52;
	mov.u32 	%r1131, %r53;
	@%p104 bra 	$L__BB1_16;
	mov.u32 	%r1128, %r52;
	mov.u32 	%r1129, %r53;
	mov.u32 	%r1130, %r1263;
	mov.u32 	%r1131, %r1262;
	bra.uni 	$L__BB1_16;
$L__BB1_15:
	mov.u32 	%r1128, %r53;
	mov.u32 	%r1129, %r1263;
	mov.u32 	%r1130, %r1262;
	mov.u32 	%r1131, %r1261;
$L__BB1_16:
	cvt.rn.f32.u32 	%f125, %r1128;
	fma.rn.f32 	%f126, %f125, 0f2F800000, 0f2F000000;
	cvt.rn.f32.u32 	%f127, %r1129;
	fma.rn.f32 	%f128, %f127, 0f30C90FDB, 0f30490FDB;
	setp.lt.f32 	%p105, %f126, 0f00800000;
	mul.f32 	%f129, %f126, 0f4B000000;
	selp.f32 	%f130, %f129, %f126, %p105;
	selp.f32 	%f131, 0fC1B80000, 0f00000000, %p105;
	mov.b32 	%r861, %f130;
	add.s32 	%r862, %r861, -1059760811;
	and.b32  	%r863, %r862, -8388608;
	sub.s32 	%r864, %r861, %r863;
	mov.b32 	%f132, %r864;
	cvt.rn.f32.s32 	%f133, %r863;
	fma.rn.f32 	%f134, %f133, 0f34000000, %f131;
	add.f32 	%f135, %f132, 0fBF800000;
	fma.rn.f32 	%f136, %f135, 0fBE055027, 0f3E1039F6;
	fma.rn.f32 	%f137, %f136, %f135, 0fBDF8CDCC;
	fma.rn.f32 	%f138, %f137, %f135, 0f3E0F2955;
	fma.rn.f32 	%f139, %f138, %f135, 0fBE2AD8B9;
	fma.rn.f32 	%f140, %f139, %f135, 0f3E4CED0B;
	fma.rn.f32 	%f141, %f140, %f135, 0fBE7FFF22;
	fma.rn.f32 	%f142, %f141, %f135, 0f3EAAAA78;
	fma.rn.f32 	%f143, %f142, %f135, 0fBF000000;
	mul.f32 	%f144, %f135, %f143;
	fma.rn.f32 	%f145, %f144, %f135, %f135;
	fma.rn.f32 	%f146, %f134, 0f3F317218, %f145;
	setp.gt.u32 	%p106, %r861, 2139095039;
	fma.rn.f32 	%f147, %f130, 0f7F800000, 0f7F800000;
	selp.f32 	%f148, %f147, %f146, %p106;
	setp.eq.f32 	%p107, %f130, 0f00000000;
	mul.f32 	%f149, %f148, 0fC0000000;
	selp.f32 	%f150, 0f7F800000, %f149, %p107;
	sqrt.rn.f32 	%f151, %f150;
	sin.approx.f32 	%f152, %f128;
	cos.approx.f32 	%f153, %f128;
	mul.f32 	%f154, %f151, %f152;
	mul.f32 	%f3, %f151, %f153;
	cvt.rn.f32.u32 	%f155, %r1130;
	fma.rn.f32 	%f156, %f155, 0f2F800000, 0f2F000000;
	cvt.rn.f32.u32 	%f157, %r1131;
	fma.rn.f32 	%f4, %f157, 0f30C90FDB, 0f30490FDB;
	setp.lt.f32 	%p108, %f156, 0f00800000;
	mul.f32 	%f158, %f156, 0f4B000000;
	selp.f32 	%f159, %f158, %f156, %p108;
	selp.f32 	%f160, 0fC1B80000, 0f00000000, %p108;
	mov.b32 	%r865, %f159;
	add.s32 	%r866, %r865, -1059760811;
	and.b32  	%r867, %r866, -8388608;
	sub.s32 	%r868, %r865, %r867;
	mov.b32 	%f161, %r868;
	cvt.rn.f32.s32 	%f162, %r867;
	fma.rn.f32 	%f163, %f162, 0f34000000, %f160;
	add.f32 	%f164, %f161, 0fBF800000;
	fma.rn.f32 	%f165, %f164, 0fBE055027, 0f3E1039F6;
	fma.rn.f32 	%f166, %f165, %f164, 0fBDF8CDCC;
	fma.rn.f32 	%f167, %f166, %f164, 0f3E0F2955;
	fma.rn.f32 	%f168, %f167, %f164, 0fBE2AD8B9;
	fma.rn.f32 	%f169, %f168, %f164, 0f3E4CED0B;
	fma.rn.f32 	%f170, %f169, %f164, 0fBE7FFF22;
	fma.rn.f32 	%f171, %f170, %f164, 0f3EAAAA78;
	fma.rn.f32 	%f172, %f171, %f164, 0fBF000000;
	mul.f32 	%f173, %f164, %f172;
	fma.rn.f32 	%f174, %f173, %f164, %f164;
	fma.rn.f32 	%f175, %f163, 0f3F317218, %f174;
	setp.gt.u32 	%p109, %r865, 2139095039;
	fma.rn.f32 	%f176, %f159, 0f7F800000, 0f7F800000;
	selp.f32 	%f177, %f176, %f175, %p109;
	setp.eq.f32 	%p110, %f159, 0f00000000;
	mul.f32 	%f178, %f177, 0fC0000000;
	selp.f32 	%f179, 0f7F800000, %f178, %p110;
	sqrt.rn.f32 	%f5, %f179;
	cvt.f64.f32 	%fd455, %f154;
	fma.rn.f64 	%fd14, %fd3, %fd455, %fd2;
	fma.rn.f64 	%fd456, %fd14, 0d3FF71547652B82FE, 0d4338000000000000;
	{
	.reg .b32 %temp; 
	mov.b64 	{%r70, %temp}, %fd456;
	}
	mov.f64 	%fd457, 0dC338000000000000;
	add.rn.f64 	%fd458, %fd456, %fd457;
	fma.rn.f64 	%fd459, %fd458, 0dBFE62E42FEFA39EF, %fd14;
	fma.rn.f64 	%fd460, %fd458, 0dBC7ABC9E3B39803F, %fd459;
	fma.rn.f64 	%fd461, %fd460, 0d3E5ADE1569CE2BDF, 0d3E928AF3FCA213EA;
	fma.rn.f64 	%fd462, %fd461, %fd460, 0d3EC71DEE62401315;
	fma.rn.f64 	%fd463, %fd462, %fd460, 0d3EFA01997C89EB71;
	fma.rn.f64 	%fd464, %fd463, %fd460, 0d3F2A01A014761F65;
	fma.rn.f64 	%fd465, %fd464, %fd460, 0d3F56C16C1852B7AF;
	fma.rn.f64 	%fd466, %fd465, %fd460, 0d3F81111111122322;
	fma.rn.f64 	%fd467, %fd466, %fd460, 0d3FA55555555502A1;
	fma.rn.f64 	%fd468, %fd467, %fd460, 0d3FC5555555555511;
	fma.rn.f64 	%fd469, %fd468, %fd460, 0d3FE000000000000B;
	fma.rn.f64 	%fd470, %fd469, %fd460, 0d3FF0000000000000;
	fma.rn.f64 	%fd471, %fd470, %fd460, 0d3FF0000000000000;
	{
	.reg .b32 %temp; 
	mov.b64 	{%r71, %temp}, %fd471;
	}
	{
	.reg .b32 %temp; 
	mov.b64 	{%temp, %r72}, %fd471;
	}
	shl.b32 	%r869, %r70, 20;
	add.s32 	%r870, %r869, %r72;
	mov.b64 	%fd573, {%r71, %r870};
	{
	.reg .b32 %temp; 
	mov.b64 	{%temp, %r871}, %fd14;
	}
	mov.b32 	%f180, %r871;
	abs.f32 	%f6, %f180;
	setp.lt.f32 	%p111, %f6, 0f4086232B;
	@%p111 bra 	$L__BB1_19;
	setp.lt.f64 	%p112, %fd14, 0d0000000000000000;
	add.f64 	%fd472, %fd14, 0d7FF0000000000000;
	selp.f64 	%fd573, 0d0000000000000000, %fd472, %p112;
	setp.geu.f32 	%p113, %f6, 0f40874800;
	@%p113 bra 	$L__BB1_19;
	shr.u32 	%r872, %r70, 31;
	add.s32 	%r873, %r70, %r872;
	shr.s32 	%r874, %r873, 1;
	shl.b32 	%r875, %r874, 20;
	add.s32 	%r876, %r72, %r875;
	mov.b64 	%fd473, {%r71, %r876};
	sub.s32 	%r877, %r70, %r874;
	shl.b32 	%r878, %r877, 20;
	add.s32 	%r879, %r878, 1072693248;
	mov.b32 	%r880, 0;
	mov.b64 	%fd474, {%r880, %r879};
	mul.f64 	%fd573, %fd474, %fd473;
$L__BB1_19:
	mul.f64 	%fd19, %fd582, %fd573;
	cvt.f64.f32 	%fd475, %f3;
	fma.rn.f64 	%fd20, %fd3, %fd475, %fd2;
	fma.rn.f64 	%fd476, %fd20, 0d3FF71547652B82FE, 0d4338000000000000;
	{
	.reg .b32 %temp; 
	mov.b64 	{%r73, %temp}, %fd476;
	}
	mov.f64 	%fd477, 0dC338000000000000;
	add.rn.f64 	%fd478, %fd476, %fd477;
	fma.rn.f64 	%fd479, %fd478, 0dBFE62E42FEFA39EF, %fd20;
	fma.rn.f64 	%fd480, %fd478, 0dBC7ABC9E3B39803F, %fd479;
	fma.rn.f64 	%fd481, %fd480, 0d3E5ADE1569CE2BDF, 0d3E928AF3FCA213EA;
	fma.rn.f64 	%fd482, %fd481, %fd480, 0d3EC71DEE62401315;
	fma.rn.f64 	%fd483, %fd482, %fd480, 0d3EFA01997C89EB71;
	fma.rn.f64 	%fd484, %fd483, %fd480, 0d3F2A01A014761F65;
	fma.rn.f64 	%fd485, %fd484, %fd480, 0d3F56C16C1852B7AF;
	fma.rn.f64 	%fd486, %fd485, %fd480, 0d3F81111111122322;
	fma.rn.f64 	%fd487, %fd486, %fd480, 0d3FA55555555502A1;
	fma.rn.f64 	%fd488, %fd487, %fd480, 0d3FC5555555555511;
	fma.rn.f64 	%fd489, %fd488, %fd480, 0d3FE000000000000B;
	fma.rn.f64 	%fd490, %fd489, %fd480, 0d3FF0000000000000;
	fma.rn.f64 	%fd491, %fd490, %fd480, 0d3FF0000000000000;
	{
	.reg .b32 %temp; 
	mov.b64 	{%r74, %temp}, %fd491;
	}
	{
	.reg .b32 %temp; 
	mov.b64 	{%temp, %r75}, %fd491;
	}
	shl.b32 	%r881, %r73, 20;
	add.s32 	%r882, %r881, %r75;
	mov.b64 	%fd574, {%r74, %r882};
	{
	.reg .b32 %temp; 
	mov.b64 	{%temp, %r883}, %fd20;
	}
	mov.b32 	%f181, %r883;
	abs.f32 	%f7, %f181;
	setp.lt.f32 	%p114, %f7, 0f4086232B;
	@%p114 bra 	$L__BB1_22;
	setp.lt.f64 	%p115, %fd20, 0d0000000000000000;
	add.f64 	%fd492, %fd20, 0d7FF0000000000000;
	selp.f64 	%fd574, 0d0000000000000000, %fd492, %p115;
	setp.geu.f32 	%p116, %f7, 0f40874800;
	@%p116 bra 	$L__BB1_22;
	shr.u32 	%r884, %r73, 31;
	add.s32 	%r885, %r73, %r884;
	shr.s32 	%r886, %r885, 1;
	shl.b32 	%r887, %r886, 20;
	add.s32 	%r888, %r75, %r887;
	mov.b64 	%fd493, {%r74, %r888};
	sub.s32 	%r889, %r73, %r886;
	shl.b32 	%r890, %r889, 20;
	add.s32 	%r891, %r890, 1072693248;
	mov.b32 	%r892, 0;
	mov.b64 	%fd494, {%r892, %r891};
	mul.f64 	%fd574, %fd494, %fd493;
$L__BB1_22:
	mul.f64 	%fd25, %fd19, %fd574;
	add.f64 	%fd495, %fd583, %fd19;
	add.f64 	%fd26, %fd495, %fd25;
	sin.approx.f32 	%f182, %f4;
	mul.f32 	%f183, %f5, %f182;
	cvt.f64.f32 	%fd496, %f183;
	fma.rn.f64 	%fd27, %fd3, %fd496, %fd2;
	fma.rn.f64 	%fd497, %fd27, 0d3FF71547652B82FE, 0d4338000000000000;
	{
	.reg .b32 %temp; 
	mov.b64 	{%r76, %temp}, %fd497;
	}
	mov.f64 	%fd498, 0dC338000000000000;
	add.rn.f64 	%fd499, %fd497, %fd498;
	fma.rn.f64 	%fd500, %fd499, 0dBFE62E42FEFA39EF, %fd27;
	fma.rn.f64 	%fd501, %fd499, 0dBC7ABC9E3B39803F, %fd500;
	fma.rn.f64 	%fd502, %fd501, 0d3E5ADE1569CE2BDF, 0d3E928AF3FCA213EA;
	fma.rn.f64 	%fd503, %fd502, %fd501, 0d3EC71DEE62401315;
	fma.rn.f64 	%fd504, %fd503, %fd501, 0d3EFA01997C89EB71;
	fma.rn.f64 	%fd505, %fd504, %fd501, 0d3F2A01A014761F65;
	fma.rn.f64 	%fd506, %fd505, %fd501, 0d3F56C16C1852B7AF;
	fma.rn.f64 	%fd507, %fd506, %fd501, 0d3F81111111122322;
	fma.rn.f64 	%fd508, %fd507, %fd501, 0d3FA55555555502A1;
	fma.rn.f64 	%fd509, %fd508, %fd501, 0d3FC5555555555511;
	fma.rn.f64 	%fd510, %fd509, %fd501, 0d3FE000000000000B;
	fma.rn.f64 	%fd511, %fd510, %fd501, 0d3FF0000000000000;
	fma.rn.f64 	%fd512, %fd511, %fd501, 0d3FF0000000000000;
	{
	.reg .b32 %temp; 
	mov.b64 	{%r77, %temp}, %fd512;
	}
	{
	.reg .b32 %temp; 
	mov.b64 	{%temp, %r78}, %fd512;
	}
	shl.b32 	%r893, %r76, 20;
	add.s32 	%r894, %r893, %r78;
	mov.b64 	%fd575, {%r77, %r894};
	{
	.reg .b32 %temp; 
	mov.b64 	{%temp, %r895}, %fd27;
	}
	mov.b32 	%f184, %r895;
	abs.f32 	%f8, %f184;
	setp.lt.f32 	%p117, %f8, 0f4086232B;
	@%p117 bra 	$L__BB1_25;
	setp.lt.f64 	%p118, %fd27, 0d0000000000000000;
	add.f64 	%fd513, %fd27, 0d7FF0000000000000;
	selp.f64 	%fd575, 0d0000000000000000, %fd513, %p118;
	setp.geu.f32 	%p119, %f8, 0f40874800;
	@%p119 bra 	$L__BB1_25;
	shr.u32 	%r896, %r76, 31;
	add.s32 	%r897, %r76, %r896;
	shr.s32 	%r898, %r897, 1;
	shl.b32 	%r899, %r898, 20;
	add.s32 	%r900, %r78, %r899;
	mov.b64 	%fd514, {%r77, %r900};
	sub.s32 	%r901, %r76, %r898;
	shl.b32 	%r902, %r901, 20;
	add.s32 	%r903, %r902, 1072693248;
	mov.b32 	%r904, 0;
	mov.b64 	%fd515, {%r904, %r903};
	mul.f64 	%fd575, %fd515, %fd514;
$L__BB1_25:
	mul.f64 	%fd32, %fd25, %fd575;
	add.f64 	%fd33, %fd26, %fd32;
	cos.approx.f32 	%f185, %f4;
	mul.f32 	%f186, %f5, %f185;
	cvt.f64.f32 	%fd516, %f186;
	fma.rn.f64 	%fd34, %fd3, %fd516, %fd2;
	fma.rn.f64 	%fd517, %fd34, 0d3FF71547652B82FE, 0d4338000000000000;
	{
	.reg .b32 %temp; 
	mov.b64 	{%r79, %temp}, %fd517;
	}
	mov.f64 	%fd518, 0dC338000000000000;
	add.rn.f64 	%fd519, %fd517, %fd518;
	fma.rn.f64 	%fd520, %fd519, 0dBFE62E42FEFA39EF, %fd34;
	fma.rn.f64 	%fd521, %fd519, 0dBC7ABC9E3B39803F, %fd520;
	fma.rn.f64 	%fd522, %fd521, 0d3E5ADE1569CE2BDF, 0d3E928AF3FCA213EA;
	fma.rn.f64 	%fd523, %fd522, %fd521, 0d3EC71DEE62401315;
	fma.rn.f64 	%fd524, %fd523, %fd521, 0d3EFA01997C89EB71;
	fma.rn.f64 	%fd525, %fd524, %fd521, 0d3F2A01A014761F65;
	fma.rn.f64 	%fd526, %fd525, %fd521, 0d3F56C16C1852B7AF;
	fma.rn.f64 	%fd527, %fd526, %fd521, 0d3F81111111122322;
	fma.rn.f64 	%fd528, %fd527, %fd521, 0d3FA55555555502A1;
	fma.rn.f64 	%fd529, %fd528, %fd521, 0d3FC5555555555511;
	fma.rn.f64 	%fd530, %fd529, %fd521, 0d3FE000000000000B;
	fma.rn.f64 	%fd531, %fd530, %fd521, 0d3FF0000000000000;
	fma.rn.f64 	%fd532, %fd531, %fd521, 0d3FF0000000000000;
	{
	.reg .b32 %temp; 
	mov.b64 	{%r80, %temp}, %fd532;
	}
	{
	.reg .b32 %temp; 
	mov.b64 	{%temp, %r81}, %fd532;
	}
	shl.b32 	%r905, %r79, 20;
	add.s32 	%r906, %r905, %r81;
	mov.b64 	%fd576, {%r80, %r906};
	{
	.reg .b32 %temp; 
	mov.b64 	{%temp, %r907}, %fd34;
	}
	mov.b32 	%f187, %r907;
	abs.f32 	%f9, %f187;
	setp.lt.f32 	%p120, %f9, 0f4086232B;
	@%p120 bra 	$L__BB1_28;
	setp.lt.f64 	%p121, %fd34, 0d0000000000000000;
	add.f64 	%fd533, %fd34, 0d7FF0000000000000;
	selp.f64 	%fd576, 0d0000000000000000, %fd533, %p121;
	setp.geu.f32 	%p122, %f9, 0f40874800;
	@%p122 bra 	$L__BB1_28;
	shr.u32 	%r908, %r79, 31;
	add.s32 	%r909, %r79, %r908;
	shr.s32 	%r910, %r909, 1;
	shl.b32 	%r911, %r910, 20;
	add.s32 	%r912, %r81, %r911;
	mov.b64 	%fd534, {%r80, %r912};
	sub.s32 	%r913, %r79, %r910;
	shl.b32 	%r914, %r913, 20;
	add.s32 	%r915, %r914, 1072693248;
	mov.b32 	%r916, 0;
	mov.b64 	%fd535, {%r916, %r915};
	mul.f64 	%fd576, %fd535, %fd534;
$L__BB1_28:
	ld.param.u32 	%r1102, [_Z9mc_kernellidddddiiPKdmPdS1__param_7];
	add.s32 	%r917, %r353, -4;
	and.b32  	%r918, %r917, -4;
	add.s32 	%r1141, %r918, 4;
	setp.eq.s32 	%p123, %r1102, 1;
	mul.f64 	%fd582, %fd32, %fd576;
	add.f64 	%fd536, %fd33, %fd582;
	selp.f64 	%fd583, %fd536, %fd583, %p123;
	add.s32 	%r1116, %r45, 4;
	add.s32 	%r919, %r45, 8;
	setp.le.s32 	%p124, %r919, %r353;
	@%p124 bra 	$L__BB1_8;
$L__BB1_29:
	setp.ge.s32 	%p125, %r1141, %r353;
	@%p125 bra 	$L__BB1_48;
$L__BB1_30:
	setp.eq.s32 	%p126, %r1179, 1;
	mov.b32 	%r1179, 0;
	mov.f32 	%f221, %f222;
	@%p126 bra 	$L__BB1_44;
	mov.b32 	%r1160, 3;
	setp.eq.s32 	%p127, %r1180, 1;
	mov.u32 	%r1158, %r1261;
	mov.u32 	%r1159, %r1262;
	@%p127 bra 	$L__BB1_43;
	setp.eq.s32 	%p128, %r1180, 2;
	@%p128 bra 	$L__BB1_38;
	setp.ne.s32 	%p129, %r1180, 3;
	@%p129 bra 	$L__BB1_42;
	add.s32 	%r1168, %r1168, 1;
	setp.ne.s32 	%p130, %r1168, 0;
	@%p130 bra 	$L__BB1_37;
	add.s32 	%r1167, %r1167, 1;
	setp.ne.s32 	%p131, %r1167, 0;
	@%p131 bra 	$L__BB1_37;
	add.s32 	%r1265, %r1265, 1;
	setp.eq.s32 	%p132, %r1265, 0;
	selp.u32 	%r923, 1, 0, %p132;
	add.s32 	%r1264, %r1264, %r923;
	mov.b32 	%r1167, 0;
$L__BB1_37:
	mov.b32 	%r925, -766435501;
	mul.hi.u32 	%r926, %r925, %r1168;
	mul.lo.s32 	%r927, %r1168, -766435501;
	mov.b32 	%r928, -845247145;
	mul.hi.u32 	%r929, %r928, %r1265;
	mul.lo.s32 	%r930, %r1265, -845247145;
	xor.b32  	%r931, %r929, %r4;
	xor.b32  	%r932, %r931, %r1167;
	xor.b32  	%r933, %r926, %r5;
	xor.b32  	%r934, %r933, %r1264;
	mul.hi.u32 	%r935, %r925, %r932;
	mul.lo.s32 	%r936, %r932, -766435501;
	mul.hi.u32 	%r937, %r928, %r934;
	mul.lo.s32 	%r938, %r934, -845247145;
	xor.b32  	%r939, %r930, %r937;
	xor.b32  	%r940, %r939, %r8;
	xor.b32  	%r941, %r927, %r935;
	xor.b32  	%r942, %r941, %r9;
	mul.hi.u32 	%r943, %r925, %r940;
	mul.lo.s32 	%r944, %r940, -766435501;
	mul.hi.u32 	%r945, %r928, %r942;
	mul.lo.s32 	%r946, %r942, -845247145;
	xor.b32  	%r947, %r938, %r945;
	xor.b32  	%r948, %r947, %r10;
	xor.b32  	%r949, %r936, %r943;
	xor.b32  	%r950, %r949, %r11;
	mul.hi.u32 	%r951, %r925, %r948;
	mul.lo.s32 	%r952, %r948, -766435501;
	mul.hi.u32 	%r953, %r928, %r950;
	mul.lo.s32 	%r954, %r950, -845247145;
	xor.b32  	%r955, %r946, %r953;
	xor.b32  	%r956, %r955, %r12;
	xor.b32  	%r957, %r944, %r951;
	xor.b32  	%r958, %r957, %r13;
	mul.hi.u32 	%r959, %r925, %r956;
	mul.lo.s32 	%r960, %r956, -766435501;
	mul.hi.u32 	%r961, %r928, %r958;
	mul.lo.s32 	%r962, %r958, -845247145;
	xor.b32  	%r963, %r954, %r961;
	xor.b32  	%r964, %r963, %r14;
	xor.b32  	%r965, %r952, %r959;
	xor.b32  	%r966, %r965, %r15;
	mul.hi.u32 	%r967, %r925, %r964;
	mul.lo.s32 	%r968, %r964, -766435501;
	mul.hi.u32 	%r969, %r928, %r966;
	mul.lo.s32 	%r970, %r966, -845247145;
	xor.b32  	%r971, %r962, %r969;
	xor.b32  	%r972, %r971, %r16;
	xor.b32  	%r973, %r960, %r967;
	xor.b32  	%r974, %r973, %r17;
	mul.hi.u32 	%r975, %r925, %r972;
	mul.lo.s32 	%r976, %r972, -766435501;
	mul.hi.u32 	%r977, %r928, %r974;
	mul.lo.s32 	%r978, %r974, -845247145;
	xor.b32  	%r979, %r970, %r977;
	xor.b32  	%r980, %r979, %r18;
	xor.b32  	%r981, %r968, %r975;
	xor.b32  	%r982, %r981, %r19;
	mul.hi.u32 	%r983, %r925, %r980;
	mul.lo.s32 	%r984, %r980, -766435501;
	mul.hi.u32 	%r985, %r928, %r982;
	mul.lo.s32 	%r986, %r982, -845247145;
	xor.b32  	%r987, %r978, %r985;
	xor.b32  	%r988, %r987, %r20;
	xor.b32  	%r989, %r976, %r983;
	xor.b32  	%r990, %r989, %r21;
	mul.hi.u32 	%r991, %r925, %r988;
	mul.lo.s32 	%r992, %r988, -766435501;
	mul.hi.u32 	%r993, %r928, %r990;
	mul.lo.s32 	%r994, %r990, -845247145;
	xor.b32  	%r995, %r986, %r993;
	xor.b32  	%r996, %r995, %r22;
	xor.b32  	%r997, %r984, %r991;
	xor.b32  	%r998, %r997, %r23;
	mul.hi.u32 	%r999, %r925, %r996;
	mul.lo.s32 	%r111, %r996, -766435501;
	mul.hi.u32 	%r1000, %r928, %r998;
	mul.lo.s32 	%r1262, %r998, -845247145;
	xor.b32  	%r1001, %r994, %r1000;
	xor.b32  	%r1158, %r1001, %r26;
	xor.b32  	%r1002, %r992, %r999;
	xor.b32  	%r1261, %r1002, %r27;
	mov.b32 	%r1160, 1;
	mov.u32 	%r1159, %r1260;
	mov.u32 	%r1260, %r111;
	mov.u32 	%r1263, %r1158;
	bra.uni 	$L__BB1_43;
$L__BB1_38:
	add.s32 	%r1168, %r1168, 1;
	setp.ne.s32 	%p133, %r1168, 0;
	@%p133 bra 	$L__BB1_41;
	add.s32 	%r1167, %r1167, 1;
	setp.ne.s32 	%p134, %r1167, 0;
	@%p134 bra 	$L__BB1_41;
	add.s32 	%r1265, %r1265, 1;
	setp.eq.s32 	%p135, %r1265, 0;
	selp.u32 	%r1004, 1, 0, %p135;
	add.s32 	%r1264, %r1264, %r1004;
	mov.b32 	%r1167, 0;
$L__BB1_41:
	mov.b32 	%r1006, -766435501;
	mul.hi.u32 	%r1007, %r1006, %r1168;
	mul.lo.s32 	%r1008, %r1168, -766435501;
	mov.b32 	%r1009, -845247145;
	mul.hi.u32 	%r1010, %r1009, %r1265;
	mul.lo.s32 	%r1011, %r1265, -845247145;
	xor.b32  	%r1012, %r1010, %r4;
	xor.b32  	%r1013, %r1012, %r1167;
	xor.b32  	%r1014, %r1007, %r5;
	xor.b32  	%r1015, %r1014, %r1264;
	mul.hi.u32 	%r1016, %r1006, %r1013;
	mul.lo.s32 	%r1017, %r1013, -766435501;
	mul.hi.u32 	%r1018, %r1009, %r1015;
	mul.lo.s32 	%r1019, %r1015, -845247145;
	xor.b32  	%r1020, %r1011, %r1018;
	xor.b32  	%r1021, %r1020, %r8;
	xor.b32  	%r1022, %r1008, %r1016;
	xor.b32  	%r1023, %r1022, %r9;
	mul.hi.u32 	%r1024, %r1006, %r1021;
	mul.lo.s32 	%r1025, %r1021, -766435501;
	mul.hi.u32 	%r1026, %r1009, %r1023;
	mul.lo.s32 	%r1027, %r1023, -845247145;
	xor.b32  	%r1028, %r1019, %r1026;
	xor.b32  	%r1029, %r1028, %r10;
	xor.b32  	%r1030, %r1017, %r1024;
	xor.b32  	%r1031, %r1030, %r11;
	mul.hi.u32 	%r1032, %r1006, %r1029;
	mul.lo.s32 	%r1033, %r1029, -766435501;
	mul.hi.u32 	%r1034, %r1009, %r1031;
	mul.lo.s32 	%r1035, %r1031, -845247145;
	xor.b32  	%r1036, %r1027, %r1034;
	xor.b32  	%r1037, %r1036, %r12;
	xor.b32  	%r1038, %r1025, %r1032;
	xor.b32  	%r1039, %r1038, %r13;
	mul.hi.u32 	%r1040, %r1006, %r1037;
	mul.lo.s32 	%r1041, %r1037, -766435501;
	mul.hi.u32 	%r1042, %r1009, %r1039;
	mul.lo.s32 	%r1043, %r1039, -845247145;
	xor.b32  	%r1044, %r1035, %r1042;
	xor.b32  	%r1045, %r1044, %r14;
	xor.b32  	%r1046, %r1033, %r1040;
	xor.b32  	%r1047, %r1046, %r15;
	mul.hi.u32 	%r1048, %r1006, %r1045;
	mul.lo.s32 	%r1049, %r1045, -766435501;
	mul.hi.u32 	%r1050, %r1009, %r1047;
	mul.lo.s32 	%r1051, %r1047, -845247145;
	xor.b32  	%r1052, %r1043, %r1050;
	xor.b32  	%r1053, %r1052, %r16;
	xor.b32  	%r1054, %r1041, %r1048;
	xor.b32  	%r1055, %r1054, %r17;
	mul.hi.u32 	%r1056, %r1006, %r1053;
	mul.lo.s32 	%r1057, %r1053, -766435501;
	mul.hi.u32 	%r1058, %r1009, %r1055;
	mul.lo.s32 	%r1059, %r1055, -845247145;
	xor.b32  	%r1060, %r1051, %r1058;
	xor.b32  	%r1061, %r1060, %r18;
	xor.b32  	%r1062, %r1049, %r1056;
	xor.b32  	%r1063, %r1062, %r19;
	mul.hi.u32 	%r1064, %r1006, %r1061;
	mul.lo.s32 	%r1065, %r1061, -766435501;
	mul.hi.u32 	%r1066, %r1009, %r1063;
	mul.lo.s32 	%r1067, %r1063, -845247145;
	xor.b32  	%r1068, %r1059, %r1066;
	xor.b32  	%r1069, %r1068, %r20;
	xor.b32  	%r1070, %r1057, %r1064;
	xor.b32  	%r1071, %r1070, %r21;
	mul.hi.u32 	%r1072, %r1006, %r1069;
	mul.lo.s32 	%r1073, %r1069, -766435501;
	mul.hi.u32 	%r1074, %r1009, %r1071;
	mul.lo.s32 	%r1075, %r1071, -845247145;
	xor.b32  	%r1076, %r1067, %r1074;
	xor.b32  	%r1077, %r1076, %r22;
	xor.b32  	%r1078, %r1065, %r1072;
	xor.b32  	%r1079, %r1078, %r23;
	mul.hi.u32 	%r1080, %r1006, %r1077;
	mul.lo.s32 	%r122, %r1077, -766435501;
	mul.hi.u32 	%r1081, %r1009, %r1079;
	mul.lo.s32 	%r1262, %r1079, -845247145;
	xor.b32  	%r1082, %r1075, %r1081;
	xor.b32  	%r1263, %r1082, %r26;
	xor.b32  	%r1083, %r1073, %r1080;
	xor.b32  	%r125, %r1083, %r27;
	mov.b32 	%r1160, 0;
	mov.u32 	%r1158, %r1260;
	mov.u32 	%r1159, %r1261;
	mov.u32 	%r1260, %r122;
	mov.u32 	%r1261, %r125;
	bra.uni 	$L__BB1_43;
$L__BB1_42:
	add.s32 	%r1160, %r1180, 2;
	setp.eq.s32 	%p136, %r1180, 0;
	selp.b32 	%r1158, %r1262, %r1263, %p136;
	mov.u32 	%r1159, %r1263;
$L__BB1_43:
	cvt.rn.f32.u32 	%f188, %r1159;
	fma.rn.f32 	%f189, %f188, 0f2F800000, 0f2F000000;
	cvt.rn.f32.u32 	%f190, %r1158;
	fma.rn.f32 	%f191, %f190, 0f30C90FDB, 0f30490FDB;
	setp.lt.f32 	%p137, %f189, 0f00800000;
	mul.f32 	%f192, %f189, 0f4B000000;
	selp.f32 	%f193, %f192, %f189, %p137;
	selp.f32 	%f194, 0fC1B80000, 0f00000000, %p137;
	mov.b32 	%r1085, %f193;
	add.s32 	%r1086, %r1085, -1059760811;
	and.b32  	%r1087, %r1086, -8388608;
	sub.s32 	%r1088, %r1085, %r1087;
	mov.b32 	%f195, %r1088;
	cvt.rn.f32.s32 	%f196, %r1087;
	fma.rn.f32 	%f197, %f196, 0f34000000, %f194;
	add.f32 	%f198, %f195, 0fBF800000;
	fma.rn.f32 	%f199, %f198, 0fBE055027, 0f3E1039F6;
	fma.rn.f32 	%f200, %f199, %f198, 0fBDF8CDCC;
	fma.rn.f32 	%f201, %f200, %f198, 0f3E0F2955;
	fma.rn.f32 	%f202, %f201, %f198, 0fBE2AD8B9;
	fma.rn.f32 	%f203, %f202, %f198, 0f3E4CED0B;
	fma.rn.f32 	%f204, %f203, %f198, 0fBE7FFF22;
	fma.rn.f32 	%f205, %f204, %f198, 0f3EAAAA78;
	fma.rn.f32 	%f206, %f205, %f198, 0fBF000000;
	mul.f32 	%f207, %f198, %f206;
	fma.rn.f32 	%f208, %f207, %f198, %f198;
	fma.rn.f32 	%f209, %f197, 0f3F317218, %f208;
	setp.gt.u32 	%p138, %r1085, 2139095039;
	fma.rn.f32 	%f210, %f193, 0f7F800000, 0f7F800000;
	selp.f32 	%f211, %f210, %f209, %p138;
	setp.eq.f32 	%p139, %f193, 0f00000000;
	mul.f32 	%f212, %f211, 0fC0000000;
	selp.f32 	%f213, 0f7F800000, %f212, %p139;
	sqrt.rn.f32 	%f214, %f213;
	sin.approx.f32 	%f215, %f191;
	cos.approx.f32 	%f216, %f191;
	mul.f32 	%f221, %f214, %f215;
	mul.f32 	%f222, %f214, %f216;
	mov.b32 	%r1179, 1;
	mov.u32 	%r1180, %r1160;
$L__BB1_44:
	cvt.f64.f32 	%fd537, %f221;
	fma.rn.f64 	%fd45, %fd3, %fd537, %fd2;
	fma.rn.f64 	%fd538, %fd45, 0d3FF71547652B82FE, 0d4338000000000000;
	{
	.reg .b32 %temp; 
	mov.b64 	{%r149, %temp}, %fd538;
	}
	mov.f64 	%fd539, 0dC338000000000000;
	add.rn.f64 	%fd540, %fd538, %fd539;
	fma.rn.f64 	%fd541, %fd540, 0dBFE62E42FEFA39EF, %fd45;
	fma.rn.f64 	%fd542, %fd540, 0dBC7ABC9E3B39803F, %fd541;
	fma.rn.f64 	%fd543, %fd542, 0d3E5ADE1569CE2BDF, 0d3E928AF3FCA213EA;
	fma.rn.f64 	%fd544, %fd543, %fd542, 0d3EC71DEE62401315;
	fma.rn.f64 	%fd545, %fd544, %fd542, 0d3EFA01997C89EB71;
	fma.rn.f64 	%fd546, %fd545, %fd542, 0d3F2A01A014761F65;
	fma.rn.f64 	%fd547, %fd546, %fd542, 0d3F56C16C1852B7AF;
	fma.rn.f64 	%fd548, %fd547, %fd542, 0d3F81111111122322;
	fma.rn.f64 	%fd549, %fd548, %fd542, 0d3FA55555555502A1;
	fma.rn.f64 	%fd550, %fd549, %fd542, 0d3FC5555555555511;
	fma.rn.f64 	%fd551, %fd550, %fd542, 0d3FE000000000000B;
	fma.rn.f64 	%fd552, %fd551, %fd542, 0d3FF0000000000000;
	fma.rn.f64 	%fd553, %fd552, %fd542, 0d3FF0000000000000;
	{
	.reg .b32 %temp; 
	mov.b64 	{%r150, %temp}, %fd553;
	}
	{
	.reg .b32 %temp; 
	mov.b64 	{%temp, %r151}, %fd553;
	}
	shl.b32 	%r1089, %r149, 20;
	add.s32 	%r1090, %r1089, %r151;
	mov.b64 	%fd581, {%r150, %r1090};
	{
	.reg .b32 %temp; 
	mov.b64 	{%temp, %r1091}, %fd45;
	}
	mov.b32 	%f217, %r1091;
	abs.f32 	%f15, %f217;
	setp.lt.f32 	%p140, %f15, 0f4086232B;
	@%p140 bra 	$L__BB1_47;
	setp.lt.f64 	%p141, %fd45, 0d0000000000000000;
	add.f64 	%fd554, %fd45, 0d7FF0000000000000;
	selp.f64 	%fd581, 0d0000000000000000, %fd554, %p141;
	setp.geu.f32 	%p142, %f15, 0f40874800;
	@%p142 bra 	$L__BB1_47;
	shr.u32 	%r1092, %r149, 31;
	add.s32 	%r1093, %r149, %r1092;
	shr.s32 	%r1094, %r1093, 1;
	shl.b32 	%r1095, %r1094, 20;
	add.s32 	%r1096, %r151, %r1095;
	mov.b64 	%fd555, {%r150, %r1096};
	sub.s32 	%r1097, %r149, %r1094;
	shl.b32 	%r1098, %r1097, 20;
	add.s32 	%r1099, %r1098, 1072693248;
	mov.b32 	%r1100, 0;
	mov.b64 	%fd556, {%r1100, %r1099};
	mul.f64 	%fd581, %fd556, %fd555;
$L__BB1_47:
	ld.param.u32 	%r1103, [_Z9mc_kernellidddddiiPKdmPdS1__param_7];
	setp.eq.s32 	%p143, %r1103, 1;
	mul.f64 	%fd582, %fd582, %fd581;
	add.f64 	%fd557, %fd583, %fd582;
	selp.f64 	%fd583, %fd557, %fd583, %p143;
	add.s32 	%r1141, %r1141, 1;
	setp.ne.s32 	%p144, %r1141, %r353;
	@%p144 bra 	$L__BB1_30;
$L__BB1_48:
	ld.param.u32 	%r1104, [_Z9mc_kernellidddddiiPKdmPdS1__param_7];
	or.b32  	%r1101, %r1104, 2;
	setp.eq.s32 	%p145, %r1101, 2;
	@%p145 bra 	$L__BB1_49;
	bra.uni 	$L__BB1_50;
$L__BB1_49:
	ld.param.f64 	%fd566, [_Z9mc_kernellidddddiiPKdmPdS1__param_3];
	sub.f64 	%fd558, %fd582, %fd566;
	max.f64 	%fd584, %fd558, 0d0000000000000000;
	bra.uni 	$L__BB1_51;
$L__BB1_50:
	ld.param.f64 	%fd567, [_Z9mc_kernellidddddiiPKdmPdS1__param_3];
	div.rn.f64 	%fd559, %fd583, %fd1;
	sub.f64 	%fd560, %fd559, %fd567;
	max.f64 	%fd584, %fd560, 0d0000000000000000;
$L__BB1_51:
	mul.f64 	%fd561, %fd568, %fd584;
	fma.rn.f64 	%fd617, %fd561, %fd561, %fd617;
	add.f64 	%fd616, %fd616, %fd561;
	add.s64 	%rd105, %rd105, %rd6;
	setp.lt.s64 	%p146, %rd105, %rd102;
	mov.u32 	%r1117, %r1168;
	@%p146 bra 	$L__BB1_6;
	bra.uni 	$L__BB1_167;
$L__BB1_52:
	setp.lt.s32 	%p6, %r353, 1;
	@%p6 bra 	$L__BB1_139;
	and.b32  	%r163, %r355, 15;
	and.b32  	%r164, %r355, 7;
	and.b32  	%r165, %r355, 2147483646;
	mov.f32 	%f226, 0f00000000;
	mov.b32 	%r1267, 0;
	mov.f64 	%fd617, 0d0000000000000000;
	mov.f64 	%fd616, %fd617;
	mov.u32 	%r1266, %r1267;
	mov.u32 	%r1259, %r1267;
	mov.u32 	%r1250, %r1267;
$L__BB1_54:
	add.s32 	%r452, %r355, -1;
	setp.lt.u32 	%p26, %r452, 15;
	mov.b32 	%r1201, 0;
	@%p26 bra 	$L__BB1_57;
	mov.b32 	%r1199, 0;
$L__BB1_56:
	.pragma "nounroll";
	mul.wide.u32 	%rd46, %r1199, 8;
	add.s64 	%rd47, %rd2, %rd46;
	st.local.v2.f64 	[%rd47], {%fd126, %fd126};
	st.local.v2.f64 	[%rd47+16], {%fd126, %fd126};
	st.local.v2.f64 	[%rd47+32], {%fd126, %fd126};
	st.local.v2.f64 	[%rd47+48], {%fd126, %fd126};
	st.local.v2.f64 	[%rd47+64], {%fd126, %fd126};
	st.local.v2.f64 	[%rd47+80], {%fd126, %fd126};
	st.local.v2.f64 	[%rd47+96], {%fd126, %fd126};
	st.local.v2.f64 	[%rd47+112], {%fd126, %fd126};
	add.s32 	%r1199, %r1199, 16;
	and.b32  	%r1201, %r355, 2147483632;
	setp.ne.s32 	%p27, %r1199, %r1201;
	@%p27 bra 	$L__BB1_56;
$L__BB1_57:
	setp.eq.s32 	%p28, %r163, 0;
	@%p28 bra 	$L__BB1_67;
	add.s32 	%r454, %r163, -1;
	setp.lt.u32 	%p29, %r454, 7;
	@%p29 bra 	$L__BB1_60;
	mul.wide.u32 	%rd48, %r1201, 8;
	add.s64 	%rd49, %rd2, %rd48;
	st.local.f64 	[%rd49], %fd126;
	st.local.f64 	[%rd49+8], %fd126;
	st.local.f64 	[%rd49+16], %fd126;
	st.local.f64 	[%rd49+24], %fd126;
	st.local.f64 	[%rd49+32], %fd126;
	st.local.f64 	[%rd49+40], %fd126;
	st.local.f64 	[%rd49+48], %fd126;
	st.local.f64 	[%rd49+56], %fd126;
	add.s32 	%r1201, %r1201, 8;
$L__BB1_60:
	setp.eq.s32 	%p30, %r164, 0;
	@%p30 bra 	$L__BB1_67;
	add.s32 	%r455, %r164, -1;
	setp.lt.u32 	%p31, %r455, 3;
	@%p31 bra 	$L__BB1_63;
	mul.wide.u32 	%rd50, %r1201, 8;
	add.s64 	%rd51, %rd2, %rd50;
	st.local.f64 	[%rd51], %fd126;
	st.local.f64 	[%rd51+8], %fd126;
	st.local.f64 	[%rd51+16], %fd126;
	st.local.f64 	[%rd51+24], %fd126;
	add.s32 	%r1201, %r1201, 4;
$L__BB1_63:
	and.b32  	%r184, %r355, 3;
	setp.eq.s32 	%p32, %r184, 0;
	@%p32 bra 	$L__BB1_67;
	setp.eq.s32 	%p33, %r184, 1;
	mul.wide.u32 	%rd52, %r1201, 8;
	add.s64 	%rd10, %rd2, %rd52;
	st.local.f64 	[%rd10], %fd126;
	@%p33 bra 	$L__BB1_67;
	setp.eq.s32 	%p34, %r184, 2;
	st.local.f64 	[%rd10+8], %fd126;
	@%p34 bra 	$L__BB1_67;
	st.local.f64 	[%rd10+16], %fd126;
$L__BB1_67:
	mov.b32 	%r1203, 0;
$L__BB1_68:
	setp.lt.s32 	%p35, %r355, 4;
	mov.b32 	%r1239, 0;
	@%p35 bra 	$L__BB1_79;
	mov.b32 	%r1239, 0;
	mov.b32 	%r1214, 4;
$L__BB1_70:
	mov.u32 	%r205, %r1260;
	mov.u32 	%r204, %r1261;
	mov.u32 	%r203, %r1262;
	mov.u32 	%r202, %r1263;
	mov.u32 	%r197, %r1239;
	mov.u32 	%r1239, %r1214;
	add.s32 	%r1267, %r1267, 1;
	setp.ne.s32 	%p36, %r1267, 0;
	@%p36 bra 	$L__BB1_73;
	add.s32 	%r1266, %r1266, 1;
	setp.ne.s32 	%p37, %r1266, 0;
	@%p37 bra 	$L__BB1_73;
	add.s32 	%r1265, %r1265, 1;
	setp.eq.s32 	%p38, %r1265, 0;
	selp.u32 	%r461, 1, 0, %p38;
	add.s32 	%r1264, %r1264, %r461;
	mov.b32 	%r1266, 0;
$L__BB1_73:
	mov.b32 	%r462, -766435501;
	mul.hi.u32 	%r463, %r462, %r1267;
	mul.lo.s32 	%r464, %r1267, -766435501;
	mov.b32 	%r465, -845247145;
	mul.hi.u32 	%r466, %r465, %r1265;
	mul.lo.s32 	%r467, %r1265, -845247145;
	xor.b32  	%r468, %r466, %r4;
	xor.b32  	%r469, %r468, %r1266;
	xor.b32  	%r470, %r463, %r5;
	xor.b32  	%r471, %r470, %r1264;
	mul.hi.u32 	%r472, %r462, %r469;
	mul.lo.s32 	%r473, %r469, -766435501;
	mul.hi.u32 	%r474, %r465, %r471;
	mul.lo.s32 	%r475, %r471, -845247145;
	xor.b32  	%r476, %r467, %r474;
	xor.b32  	%r477, %r476, %r8;
	xor.b32  	%r478, %r464, %r472;
	xor.b32  	%r479, %r478, %r9;
	mul.hi.u32 	%r480, %r462, %r477;
	mul.lo.s32 	%r481, %r477, -766435501;
	mul.hi.u32 	%r482, %r465, %r479;
	mul.lo.s32 	%r483, %r479, -845247145;
	xor.b32  	%r484, %r475, %r482;
	xor.b32  	%r485, %r484, %r10;
	xor.b32  	%r486, %r473, %r480;
	xor.b32  	%r487, %r486, %r11;
	mul.hi.u32 	%r488, %r462, %r485;
	mul.lo.s32 	%r489, %r485, -766435501;
	mul.hi.u32 	%r490, %r465, %r487;
	mul.lo.s32 	%r491, %r487, -845247145;
	xor.b32  	%r492, %r483, %r490;
	xor.b32  	%r493, %r492, %r12;
	xor.b32  	%r494, %r481, %r488;
	xor.b32  	%r495, %r494, %r13;
	mul.hi.u32 	%r496, %r462, %r493;
	mul.lo.s32 	%r497, %r493, -766435501;
	mul.hi.u32 	%r498, %r465, %r495;
	mul.lo.s32 	%r499, %r495, -845247145;
	xor.b32  	%r500, %r491, %r498;
	xor.b32  	%r501, %r500, %r14;
	xor.b32  	%r502, %r489, %r496;
	xor.b32  	%r503, %r502, %r15;
	mul.hi.u32 	%r504, %r462, %r501;
	mul.lo.s32 	%r505, %r501, -766435501;
	mul.hi.u32 	%r506, %r465, %r503;
	mul.lo.s32 	%r507, %r503, -845247145;
	xor.b32  	%r508, %r499, %r506;
	xor.b32  	%r509, %r508, %r16;
	xor.b32  	%r510, %r497, %r504;
	xor.b32  	%r511, %r510, %r17;
	mul.hi.u32 	%r512, %r462, %r509;
	mul.lo.s32 	%r513, %r509, -766435501;
	mul.hi.u32 	%r514, %r465, %r511;
	mul.lo.s32 	%r515, %r511, -845247145;
	xor.b32  	%r516, %r507, %r514;
	xor.b32  	%r517, %r516, %r18;
	xor.b32  	%r518, %r505, %r512;
	xor.b32  	%r519, %r518, %r19;
	mul.hi.u32 	%r520, %r462, %r517;
	mul.lo.s32 	%r521, %r517, -766435501;
	mul.hi.u32 	%r522, %r465, %r519;
	mul.lo.s32 	%r523, %r519, -845247145;
	xor.b32  	%r524, %r515, %r522;
	xor.b32  	%r525, %r524, %r20;
	xor.b32  	%r526, %r513, %r520;
	xor.b32  	%r527, %r526, %r21;
	mul.hi.u32 	%r528, %r462, %r525;
	mul.lo.s32 	%r529, %r525, -766435501;
	mul.hi.u32 	%r530, %r465, %r527;
	mul.lo.s32 	%r531, %r527, -845247145;
	xor.b32  	%r532, %r523, %r530;
	xor.b32  	%r533, %r532, %r22;
	xor.b32  	%r534, %r521, %r528;
	xor.b32  	%r535, %r534, %r23;
	mul.hi.u32 	%r536, %r462, %r533;
	mul.lo.s32 	%r1260, %r533, -766435501;
	mul.hi.u32 	%r537, %r465, %r535;
	mul.lo.s32 	%r1262, %r535, -845247145;
	xor.b32  	%r538, %r531, %r537;
	xor.b32  	%r1263, %r538, %r26;
	xor.b32  	%r539, %r529, %r536;
	xor.b32  	%r1261, %r539, %r27;
	setp.eq.s32 	%p39, %r1259, 1;
	mov.u32 	%r1227, %r203;
	mov.u32 	%r1228, %r204;
	mov.u32 	%r1229, %r205;
	mov.u32 	%r1230, %r1263;
	@%p39 bra 	$L__BB1_78;
	setp.eq.s32 	%p40, %r1259, 3;
	@%p40 bra 	$L__BB1_77;
	setp.ne.s32 	%p41, %r1259, 2;
	mov.u32 	%r1227, %r202;
	mov.u32 	%r1228, %r203;
	mov.u32 	%r1229, %r204;
	mov.u32 	%r1230, %r205;
	@%p41 bra 	$L__BB1_78;
	mov.u32 	%r1227, %r204;
	mov.u32 	%r1228, %r205;
	mov.u32 	%r1229, %r1263;
	mov.u32 	%r1230, %r1262;
	bra.uni 	$L__BB1_78;
$L__BB1_77:
	mov.u32 	%r1227, %r205;
	mov.u32 	%r1228, %r1263;
	mov.u32 	%r1229, %r1262;
	mov.u32 	%r1230, %r1261;
$L__BB1_78:
	cvt.rn.f32.u32 	%f30, %r1227;
	fma.rn.f32 	%f31, %f30, 0f2F800000, 0f2F000000;
	cvt.rn.f32.u32 	%f32, %r1228;
	fma.rn.f32 	%f33, %f32, 0f30C90FDB, 0f30490FDB;
	setp.lt.f32 	%p42, %f31, 0f00800000;
	mul.f32 	%f34, %f31, 0f4B000000;
	selp.f32 	%f35, %f34, %f31, %p42;
	selp.f32 	%f36, 0fC1B80000, 0f00000000, %p42;
	mov.b32 	%r540, %f35;
	add.s32 	%r541, %r540, -1059760811;
	and.b32  	%r542, %r541, -8388608;
	sub.s32 	%r543, %r540, %r542;
	mov.b32 	%f37, %r543;
	cvt.rn.f32.s32 	%f38, %r542;
	fma.rn.f32 	%f39, %f38, 0f34000000, %f36;
	add.f32 	%f40, %f37, 0fBF800000;
	fma.rn.f32 	%f41, %f40, 0fBE055027, 0f3E1039F6;
	fma.rn.f32 	%f42, %f41, %f40, 0fBDF8CDCC;
	fma.rn.f32 	%f43, %f42, %f40, 0f3E0F2955;
	fma.rn.f32 	%f44, %f43, %f40, 0fBE2AD8B9;
	fma.rn.f32 	%f45, %f44, %f40, 0f3E4CED0B;
	fma.rn.f32 	%f46, %f45, %f40, 0fBE7FFF22;
	fma.rn.f32 	%f47, %f46, %f40, 0f3EAAAA78;
	fma.rn.f32 	%f48, %f47, %f40, 0fBF000000;
	mul.f32 	%f49, %f40, %f48;
	fma.rn.f32 	%f50, %f49, %f40, %f40;
	fma.rn.f32 	%f51, %f39, 0f3F317218, %f50;
	setp.gt.u32 	%p43, %r540, 2139095039;
	fma.rn.f32 	%f52, %f35, 0f7F800000, 0f7F800000;
	selp.f32 	%f53, %f52, %f51, %p43;
	setp.eq.f32 	%p44, %f35, 0f00000000;
	mul.f32 	%f54, %f53, 0fC0000000;
	selp.f32 	%f55, 0f7F800000, %f54, %p44;
	sqrt.rn.f32 	%f56, %f55;
	sin.approx.f32 	%f57, %f33;
	cos.approx.f32 	%f58, %f33;
	mul.f32 	%f59, %f56, %f57;
	mul.f32 	%f60, %f56, %f58;
	cvt.rn.f32.u32 	%f61, %r1229;
	fma.rn.f32 	%f62, %f61, 0f2F800000, 0f2F000000;
	cvt.rn.f32.u32 	%f63, %r1230;
	fma.rn.f32 	%f64, %f63, 0f30C90FDB, 0f30490FDB;
	setp.lt.f32 	%p45, %f62, 0f00800000;
	mul.f32 	%f65, %f62, 0f4B000000;
	selp.f32 	%f66, %f65, %f62, %p45;
	selp.f32 	%f67, 0fC1B80000, 0f00000000, %p45;
	mov.b32 	%r544, %f66;
	add.s32 	%r545, %r544, -1059760811;
	and.b32  	%r546, %r545, -8388608;
	sub.s32 	%r547, %r544, %r546;
	mov.b32 	%f68, %r547;
	cvt.rn.f32.s32 	%f69, %r546;
	fma.rn.f32 	%f70, %f69, 0f34000000, %f67;
	add.f32 	%f71, %f68, 0fBF800000;
	fma.rn.f32 	%f72, %f71, 0fBE055027, 0f3E1039F6;
	fma.rn.f32 	%f73, %f72, %f71, 0fBDF8CDCC;
	fma.rn.f32 	%f74, %f73, %f71, 0f3E0F2955;
	fma.rn.f32 	%f75, %f74, %f71, 0fBE2AD8B9;
	fma.rn.f32 	%f76, %f75, %f71, 0f3E4CED0B;
	fma.rn.f32 	%f77, %f76, %f71, 0fBE7FFF22;
	fma.rn.f32 	%f78, %f77, %f71, 0f3EAAAA78;
	fma.rn.f32 	%f79, %f78, %f71, 0fBF000000;
	mul.f32 	%f80, %f71, %f79;
	fma.rn.f32 	%f81, %f80, %f71, %f71;
	fma.rn.f32 	%f82, %f70, 0f3F317218, %f81;
	setp.gt.u32 	%p46, %r544, 2139095039;
	fma.rn.f32 	%f83, %f66, 0f7F800000, 0f7F800000;
	selp.f32 	%f84, %f83, %f82, %p46;
	setp.eq.f32 	%p47, %f66, 0f00000000;
	mul.f32 	%f85, %f84, 0fC0000000;
	selp.f32 	%f86, 0f7F800000, %f85, %p47;
	sqrt.rn.f32 	%f87, %f86;
	sin.approx.f32 	%f88, %f64;
	cos.approx.f32 	%f89, %f64;
	mul.f32 	%f90, %f87, %f88;
	mul.f32 	%f91, %f87, %f89;
	cvt.f64.f32 	%fd223, %f59;
	mul.wide.u32 	%rd53, %r197, 8;
	add.s64 	%rd54, %rd3, %rd53;
	cvt.f64.f32 	%fd224, %f60;
	st.local.v2.f64 	[%rd54], {%fd223, %fd224};
	cvt.f64.f32 	%fd225, %f90;
	cvt.f64.f32 	%fd226, %f91;
	st.local.v2.f64 	[%rd54+16], {%fd225, %fd226};
	add.s32 	%r1214, %r1239, 4;
	setp.le.s32 	%p48, %r1214, %r355;
	@%p48 bra 	$L__BB1_70;
$L__BB1_79:
	setp.ge.s32 	%p49, %r1239, %r355;
	@%p49 bra 	$L__BB1_96;
	mov.u32 	%r1249, %r1259;
$L__BB1_81:
	setp.eq.s32 	%p50, %r1250, 1;
	mov.b32 	%r1250, 0;
	mov.u32 	%r1259, %r1249;
	mov.f32 	%f227, %f226;
	@%p50 bra 	$L__BB1_95;
	mov.b32 	%r1259, 3;
	setp.eq.s32 	%p51, %r1249, 1;
	mov.u32 	%r1257, %r1261;
	mov.u32 	%r1258, %r1262;
	@%p51 bra 	$L__BB1_94;
	setp.eq.s32 	%p52, %r1249, 2;
	@%p52 bra 	$L__BB1_89;
	setp.ne.s32 	%p53, %r1249, 3;
	@%p53 bra 	$L__BB1_93;
	add.s32 	%r1267, %r1267, 1;
	setp.ne.s32 	%p54, %r1267, 0;
	@%p54 bra 	$L__BB1_88;
	add.s32 	%r1266, %r1266, 1;
	setp.ne.s32 	%p55, %r1266, 0;
	@%p55 bra 	$L__BB1_88;
	add.s32 	%r1265, %r1265, 1;
	setp.eq.s32 	%p56, %r1265, 0;
	selp.u32 	%r551, 1, 0, %p56;
	add.s32 	%r1264, %r1264, %r551;
	mov.b32 	%r1266, 0;
$L__BB1_88:
	mov.b32 	%r553, -766435501;
	mul.hi.u32 	%r554, %r553, %r1267;
	mul.lo.s32 	%r555, %r1267, -766435501;
	mov.b32 	%r556, -845247145;
	mul.hi.u32 	%r557, %r556, %r1265;
	mul.lo.s32 	%r558, %r1265, -845247145;
	xor.b32  	%r559, %r557, %r4;
	xor.b32  	%r560, %r559, %r1266;
	xor.b32  	%r561, %r554, %r5;
	xor.b32  	%r562, %r561, %r1264;
	mul.hi.u32 	%r563, %r553, %r560;
	mul.lo.s32 	%r564, %r560, -766435501;
	mul.hi.u32 	%r565, %r556, %r562;
	mul.lo.s32 	%r566, %r562, -845247145;
	xor.b32  	%r567, %r558, %r565;
	xor.b32  	%r568, %r567, %r8;
	xor.b32  	%r569, %r555, %r563;
	xor.b32  	%r570, %r569, %r9;
	mul.hi.u32 	%r571, %r553, %r568;
	mul.lo.s32 	%r572, %r568, -766435501;
	mul.hi.u32 	%r573, %r556, %r570;
	mul.lo.s32 	%r574, %r570, -845247145;
	xor.b32  	%r575, %r566, %r573;
	xor.b32  	%r576, %r575, %r10;
	xor.b32  	%r577, %r564, %r571;
	xor.b32  	%r578, %r577, %r11;
	mul.hi.u32 	%r579, %r553, %r576;
	mul.lo.s32 	%r580, %r576, -766435501;
	mul.hi.u32 	%r581, %r556, %r578;
	mul.lo.s32 	%r582, %r578, -845247145;
	xor.b32  	%r583, %r574, %r581;
	xor.b32  	%r584, %r583, %r12;
	xor.b32  	%r585, %r572, %r579;
	xor.b32  	%r586, %r585, %r13;
	mul.hi.u32 	%r587, %r553, %r584;
	mul.lo.s32 	%r588, %r584, -766435501;
	mul.hi.u32 	%r589, %r556, %r586;
	mul.lo.s32 	%r590, %r586, -845247145;
	xor.b32  	%r591, %r582, %r589;
	xor.b32  	%r592, %r591, %r14;
	xor.b32  	%r593, %r580, %r587;
	xor.b32  	%r594, %r593, %r15;
	mul.hi.u32 	%r595, %r553, %r592;
	mul.lo.s32 	%r596, %r592, -766435501;
	mul.hi.u32 	%r597, %r556, %r594;
	mul.lo.s32 	%r598, %r594, -845247145;
	xor.b32  	%r599, %r590, %r597;
	xor.b32  	%r600, %r599, %r16;
	xor.b32  	%r601, %r588, %r595;
	xor.b32  	%r602, %r601, %r17;
	mul.hi.u32 	%r603, %r553, %r600;
	mul.lo.s32 	%r604, %r600, -766435501;
	mul.hi.u32 	%r605, %r556, %r602;
	mul.lo.s32 	%r606, %r602, -845247145;
	xor.b32  	%r607, %r598, %r605;
	xor.b32  	%r608, %r607, %r18;
	xor.b32  	%r609, %r596, %r603;
	xor.b32  	%r610, %r609, %r19;
	mul.hi.u32 	%r611, %r553, %r608;
	mul.lo.s32 	%r612, %r608, -766435501;
	mul.hi.u32 	%r613, %r556, %r610;
	mul.lo.s32 	%r614, %r610, -845247145;
	xor.b32  	%r615, %r606, %r613;
	xor.b32  	%r616, %r615, %r20;
	xor.b32  	%r617, %r604, %r611;
	xor.b32  	%r618, %r617, %r21;
	mul.hi.u32 	%r619, %r553, %r616;
	mul.lo.s32 	%r620, %r616, -766435501;
	mul.hi.u32 	%r621, %r556, %r618;
	mul.lo.s32 	%r622, %r618, -845247145;
	xor.b32  	%r623, %r614, %r621;
	xor.b32  	%r624, %r623, %r22;
	xor.b32  	%r625, %r612, %r619;
	xor.b32  	%r626, %r625, %r23;
	mul.hi.u32 	%r627, %r553, %r624;
	mul.lo.s32 	%r249, %r624, -766435501;
	mul.hi.u32 	%r628, %r556, %r626;
	mul.lo.s32 	%r1262, %r626, -845247145;
	xor.b32  	%r629, %r622, %r628;
	xor.b32  	%r1257, %r629, %r26;
	xor.b32  	%r630, %r620, %r627;
	xor.b32  	%r1261, %r630, %r27;
	mov.b32 	%r1259, 1;
	mov.u32 	%r1258, %r1260;
	mov.u32 	%r1260, %r249;
	mov.u32 	%r1263, %r1257;
	bra.uni 	$L__BB1_94;
$L__BB1_89:
	add.s32 	%r1267, %r1267, 1;
	setp.ne.s32 	%p57, %r1267, 0;
	@%p57 bra 	$L__BB1_92;
	add.s32 	%r1266, %r1266, 1;
	setp.ne.s32 	%p58, %r1266, 0;
	@%p58 bra 	$L__BB1_92;
	add.s32 	%r1265, %r1265, 1;
	setp.eq.s32 	%p59, %r1265, 0;
	selp.u32 	%r632, 1, 0, %p59;
	add.s32 	%r1264, %r1264, %r632;
	mov.b32 	%r1266, 0;
$L__BB1_92:
	mov.b32 	%r634, -766435501;
	mul.hi.u32 	%r635, %r634, %r1267;
	mul.lo.s32 	%r636, %r1267, -766435501;
	mov.b32 	%r637, -845247145;
	mul.hi.u32 	%r638, %r637, %r1265;
	mul.lo.s32 	%r639, %r1265, -845247145;
	xor.b32  	%r640, %r638, %r4;
	xor.b32  	%r641, %r640, %r1266;
	xor.b32  	%r642, %r635, %r5;
	xor.b32  	%r643, %r642, %r1264;
	mul.hi.u32 	%r644, %r634, %r641;
	mul.lo.s32 	%r645, %r641, -766435501;
	mul.hi.u32 	%r646, %r637, %r643;
	mul.lo.s32 	%r647, %r643, -845247145;
	xor.b32  	%r648, %r639, %r646;
	xor.b32  	%r649, %r648, %r8;
	xor.b32  	%r650, %r636, %r644;
	xor.b32  	%r651, %r650, %r9;
	mul.hi.u32 	%r652, %r634, %r649;
	mul.lo.s32 	%r653, %r649, -766435501;
	mul.hi.u32 	%r654, %r637, %r651;
	mul.lo.s32 	%r655, %r651, -845247145;
	xor.b32  	%r656, %r647, %r654;
	xor.b32  	%r657, %r656, %r10;
	xor.b32  	%r658, %r645, %r652;
	xor.b32  	%r659, %r658, %r11;
	mul.hi.u32 	%r660, %r634, %r657;
	mul.lo.s32 	%r661, %r657, -766435501;
	mul.hi.u32 	%r662, %r637, %r659;
	mul.lo.s32 	%r663, %r659, -845247145;
	xor.b32  	%r664, %r655, %r662;
	xor.b32  	%r665, %r664, %r12;
	xor.b32  	%r666, %r653, %r660;
	xor.b32  	%r667, %r666, %r13;
	mul.hi.u32 	%r668, %r634, %r665;
	mul.lo.s32 	%r669, %r665, -766435501;
	mul.hi.u32 	%r670, %r637, %r667;
	mul.lo.s32 	%r671, %r667, -845247145;
	xor.b32  	%r672, %r663, %r670;
	xor.b32  	%r673, %r672, %r14;
	xor.b32  	%r674, %r661, %r668;
	xor.b32  	%r675, %r674, %r15;
	mul.hi.u32 	%r676, %r634, %r673;
	mul.lo.s32 	%r677, %r673, -766435501;
	mul.hi.u32 	%r678, %r637, %r675;
	mul.lo.s32 	%r679, %r675, -845247145;
	xor.b32  	%r680, %r671, %r678;
	xor.b32  	%r681, %r680, %r16;
	xor.b32  	%r682, %r669, %r676;
	xor.b32  	%r683, %r682, %r17;
	mul.hi.u32 	%r684, %r634, %r681;
	mul.lo.s32 	%r685, %r681, -766435501;
	mul.hi.u32 	%r686, %r637, %r683;
	mul.lo.s32 	%r687, %r683, -845247145;
	xor.b32  	%r688, %r679, %r686;
	xor.b32  	%r689, %r688, %r18;
	xor.b32  	%r690, %r677, %r684;
	xor.b32  	%r691, %r690, %r19;
	mul.hi.u32 	%r692, %r634, %r689;
	mul.lo.s32 	%r693, %r689, -766435501;
	mul.hi.u32 	%r694, %r637, %r691;
	mul.lo.s32 	%r695, %r691, -845247145;
	xor.b32  	%r696, %r687, %r694;
	xor.b32  	%r697, %r696, %r20;
	xor.b32  	%r698, %r685, %r692;
	xor.b32  	%r699, %r698, %r21;
	mul.hi.u32 	%r700, %r634, %r697;
	mul.lo.s32 	%r701, %r697, -766435501;
	mul.hi.u32 	%r702, %r637, %r699;
	mul.lo.s32 	%r703, %r699, -845247145;
	xor.b32  	%r704, %r695, %r702;
	xor.b32  	%r705, %r704, %r22;
	xor.b32  	%r706, %r693, %r700;
	xor.b32  	%r707, %r706, %r23;
	mul.hi.u32 	%r708, %r634, %r705;
	mul.lo.s32 	%r260, %r705, -766435501;
	mul.hi.u32 	%r709, %r637, %r707;
	mul.lo.s32 	%r1262, %r707, -845247145;
	xor.b32  	%r710, %r703, %r709;
	xor.b32  	%r1263, %r710, %r26;
	xor.b32  	%r711, %r701, %r708;
	xor.b32  	%r263, %r711, %r27;
	mov.b32 	%r1259, 0;
	mov.u32 	%r1257, %r1260;
	mov.u32 	%r1258, %r1261;
	mov.u32 	%r1260, %r260;
	mov.u32 	%r1261, %r263;
	bra.uni 	$L__BB1_94;
$L__BB1_93:
	add.s32 	%r1259, %r1249, 2;
	setp.eq.s32 	%p60, %r1249, 0;
	selp.b32 	%r1257, %r1262, %r1263, %p60;
	mov.u32 	%r1258, %r1263;
$L__BB1_94:
	cvt.rn.f32.u32 	%f92, %r1258;
	fma.rn.f32 	%f93, %f92, 0f2F800000, 0f2F000000;
	cvt.rn.f32.u32 	%f94, %r1257;
	fma.rn.f32 	%f95, %f94, 0f30C90FDB, 0f30490FDB;
	setp.lt.f32 	%p61, %f93, 0f00800000;
	mul.f32 	%f96, %f93, 0f4B000000;
	selp.f32 	%f97, %f96, %f93, %p61;
	selp.f32 	%f98, 0fC1B80000, 0f00000000, %p61;
	mov.b32 	%r713, %f97;
	add.s32 	%r714, %r713, -1059760811;
	and.b32  	%r715, %r714, -8388608;
	sub.s32 	%r716, %r713, %r715;
	mov.b32 	%f99, %r716;
	cvt.rn.f32.s32 	%f100, %r715;
	fma.rn.f32 	%f101, %f100, 0f34000000, %f98;
	add.f32 	%f102, %f99, 0fBF800000;
	fma.rn.f32 	%f103, %f102, 0fBE055027, 0f3E1039F6;
	fma.rn.f32 	%f104, %f103, %f102, 0fBDF8CDCC;
	fma.rn.f32 	%f105, %f104, %f102, 0f3E0F2955;
	fma.rn.f32 	%f106, %f105, %f102, 0fBE2AD8B9;
	fma.rn.f32 	%f107, %f106, %f102, 0f3E4CED0B;
	fma.rn.f32 	%f108, %f107, %f102, 0fBE7FFF22;
	fma.rn.f32 	%f109, %f108, %f102, 0f3EAAAA78;
	fma.rn.f32 	%f110, %f109, %f102, 0fBF000000;
	mul.f32 	%f111, %f102, %f110;
	fma.rn.f32 	%f112, %f111, %f102, %f102;
	fma.rn.f32 	%f113, %f101, 0f3F317218, %f112;
	setp.gt.u32 	%p62, %r713, 2139095039;
	fma.rn.f32 	%f114, %f97, 0f7F800000, 0f7F800000;
	selp.f32 	%f115, %f114, %f113, %p62;
	setp.eq.f32 	%p63, %f97, 0f00000000;
	mul.f32 	%f116, %f115, 0fC0000000;
	selp.f32 	%f117, 0f7F800000, %f116, %p63;
	sqrt.rn.f32 	%f118, %f117;
	sin.approx.f32 	%f119, %f95;
	cos.approx.f32 	%f120, %f95;
	mul.f32 	%f227, %f118, %f119;
	mul.f32 	%f226, %f118, %f120;
	mov.b32 	%r1250, 1;
	mov.u32 	%r1249, %r1259;
$L__BB1_95:
	cvt.f64.f32 	%fd227, %f227;
	mul.wide.u32 	%rd55, %r1239, 8;
	add.s64 	%rd56, %rd3, %rd55;
	st.local.f64 	[%rd56], %fd227;
	add.s32 	%r1239, %r1239, 1;
	setp.ne.s32 	%p64, %r1239, %r355;
	@%p64 bra 	$L__BB1_81;
$L__BB1_96:
	mov.b32 	%r1288, 0;
	mov.b16 	%rs7, 0;
	mov.u16 	%rs8, %rs7;
$L__BB1_97:
	mov.u32 	%r298, %r1288;
	add.s32 	%r1288, %r298, 1;
	add.s16 	%rs7, %rs7, 1;
	add.s16 	%rs8, %rs8, 1;
	mul.lo.s32 	%r300, %r298, %r355;
	setp.lt.u32 	%p65, %r298, 15;
	mov.f64 	%fd594, 0d0000000000000000;
	mov.b32 	%r1291, 0;
	@%p65 bra 	$L__BB1_100;
	and.b32  	%r1291, %r1288, -16;
	mov.f64 	%fd594, 0d0000000000000000;
	mov.b32 	%r1289, 0;
$L__BB1_99:
	.pragma "nounroll";
	add.s32 	%r720, %r1289, %r300;
	mul.wide.u32 	%rd57, %r720, 8;
	add.s64 	%rd58, %rd1, %rd57;
	ld.global.nc.f64 	%fd231, [%rd58];
	mul.wide.u32 	%rd59, %r1289, 8;
	add.s64 	%rd60, %rd3, %rd59;
	ld.local.v2.f64 	{%fd232, %fd233}, [%rd60];
	fma.rn.f64 	%fd234, %fd231, %fd232, %fd594;
	ld.global.nc.f64 	%fd235, [%rd58+8];
	fma.rn.f64 	%fd236, %fd235, %fd233, %fd234;
	ld.global.nc.f64 	%fd237, [%rd58+16];
	ld.local.v2.f64 	{%fd238, %fd239}, [%rd60+16];
	fma.rn.f64 	%fd240, %fd237, %fd238, %fd236;
	ld.global.nc.f64 	%fd241, [%rd58+24];
	fma.rn.f64 	%fd242, %fd241, %fd239, %fd240;
	ld.global.nc.f64 	%fd243, [%rd58+32];
	ld.local.v2.f64 	{%fd244, %fd245}, [%rd60+32];
	fma.rn.f64 	%fd246, %fd243, %fd244, %fd242;
	ld.global.nc.f64 	%fd247, [%rd58+40];
	fma.rn.f64 	%fd248, %fd247, %fd245, %fd246;
	ld.global.nc.f64 	%fd249, [%rd58+48];
	ld.local.v2.f64 	{%fd250, %fd251}, [%rd60+48];
	fma.rn.f64 	%fd252, %fd249, %fd250, %fd248;
	ld.global.nc.f64 	%fd253, [%rd58+56];
	fma.rn.f64 	%fd254, %fd253, %fd251, %fd252;
	ld.global.nc.f64 	%fd255, [%rd58+64];
	ld.local.v2.f64 	{%fd256, %fd257}, [%rd60+64];
	fma.rn.f64 	%fd258, %fd255, %fd256, %fd254;
	ld.global.nc.f64 	%fd259, [%rd58+72];
	fma.rn.f64 	%fd260, %fd259, %fd257, %fd258;
	ld.global.nc.f64 	%fd261, [%rd58+80];
	ld.local.v2.f64 	{%fd262, %fd263}, [%rd60+80];
	fma.rn.f64 	%fd264, %fd261, %fd262, %fd260;
	ld.global.nc.f64 	%fd265, [%rd58+88];
	fma.rn.f64 	%fd266, %fd265, %fd263, %fd264;
	ld.global.nc.f64 	%fd267, [%rd58+96];
	ld.local.v2.f64 	{%fd268, %fd269}, [%rd60+96];
	fma.rn.f64 	%fd270, %fd267, %fd268, %fd266;
	ld.global.nc.f64 	%fd271, [%rd58+104];
	fma.rn.f64 	%fd272, %fd271, %fd269, %fd270;
	ld.global.nc.f64 	%fd273, [%rd58+112];
	ld.local.v2.f64 	{%fd274, %fd275}, [%rd60+112];
	fma.rn.f64 	%fd276, %fd273, %fd274, %fd272;
	ld.global.nc.f64 	%fd277, [%rd58+120];
	fma.rn.f64 	%fd594, %fd277, %fd275, %fd276;
	add.s32 	%r1289, %r1289, 16;
	setp.ne.s32 	%p66, %r1289, %r1291;
	@%p66 bra 	$L__BB1_99;
$L__BB1_100:
	and.b32  	%r721, %r1288, 15;
	setp.eq.s32 	%p67, %r721, 0;
	@%p67 bra 	$L__BB1_110;
	cvt.u32.u16 	%r722, %rs8;
	and.b32  	%r305, %r722, 15;
	add.s32 	%r723, %r305, -1;
	setp.lt.u32 	%p68, %r723, 7;
	@%p68 bra 	$L__BB1_103;
	add.s32 	%r724, %r1291, %r300;
	mul.wide.u32 	%rd61, %r724, 8;
	add.s64 	%rd62, %rd1, %rd61;
	ld.global.nc.f64 	%fd279, [%rd62];
	cvt.u64.u32 	%rd63, %r1291;
	mul.wide.u32 	%rd64, %r1291, 8;
	add.s64 	%rd65, %rd3, %rd64;
	ld.local.f64 	%fd280, [%rd65];
	fma.rn.f64 	%fd281, %fd279, %fd280, %fd594;
	cvt.u64.u32 	%rd66, %r300;
	add.s64 	%rd67, %rd63, %rd66;
	shl.b64 	%rd68, %rd67, 3;
	add.s64 	%rd69, %rd1, %rd68;
	ld.global.nc.f64 	%fd282, [%rd69+8];
	ld.local.f64 	%fd283, [%rd65+8];
	fma.rn.f64 	%fd284, %fd282, %fd283, %fd281;
	ld.global.nc.f64 	%fd285, [%rd69+16];
	ld.local.f64 	%fd286, [%rd65+16];
	fma.rn.f64 	%fd287, %fd285, %fd286, %fd284;
	ld.global.nc.f64 	%fd288, [%rd69+24];
	ld.local.f64 	%fd289, [%rd65+24];
	fma.rn.f64 	%fd290, %fd288, %fd289, %fd287;
	ld.global.nc.f64 	%fd291, [%rd69+32];
	ld.local.f64 	%fd292, [%rd65+32];
	fma.rn.f64 	%fd293, %fd291, %fd292, %fd290;
	ld.global.nc.f64 	%fd294, [%rd69+40];
	ld.local.f64 	%fd295, [%rd65+40];
	fma.rn.f64 	%fd296, %fd294, %fd295, %fd293;
	ld.global.nc.f64 	%fd297, [%rd69+48];
	ld.local.f64 	%fd298, [%rd65+48];
	fma.rn.f64 	%fd299, %fd297, %fd298, %fd296;
	ld.global.nc.f64 	%fd300, [%rd69+56];
	ld.local.f64 	%fd301, [%rd65+56];
	fma.rn.f64 	%fd594, %fd300, %fd301, %fd299;
	add.s32 	%r1291, %r1291, 8;
$L__BB1_103:
	and.b32  	%r725, %r305, 7;
	setp.eq.s32 	%p69, %r725, 0;
	@%p69 bra 	$L__BB1_110;
	cvt.u32.u16 	%r726, %rs7;
	and.b32  	%r727, %r726, 7;
	and.b32  	%r308, %r726, 3;
	add.s32 	%r728, %r727, -1;
	setp.lt.u32 	%p70, %r728, 3;
	@%p70 bra 	$L__BB1_106;
	add.s32 	%r729, %r1291, %r300;
	mul.wide.u32 	%rd70, %r729, 8;
	add.s64 	%rd71, %rd1, %rd70;
	ld.global.nc.f64 	%fd303, [%rd71];
	cvt.u64.u32 	%rd72, %r1291;
	mul.wide.u32 	%rd73, %r1291, 8;
	add.s64 	%rd74, %rd3, %rd73;
	ld.local.f64 	%fd304, [%rd74];
	fma.rn.f64 	%fd305, %fd303, %fd304, %fd594;
	cvt.u64.u32 	%rd75, %r300;
	add.s64 	%rd76, %rd72, %rd75;
	shl.b64 	%rd77, %rd76, 3;
	add.s64 	%rd78, %rd1, %rd77;
	ld.global.nc.f64 	%fd306, [%rd78+8];
	ld.local.f64 	%fd307, [%rd74+8];
	fma.rn.f64 	%fd308, %fd306, %fd307, %fd305;
	ld.global.nc.f64 	%fd309, [%rd78+16];
	ld.local.f64 	%fd310, [%rd74+16];
	fma.rn.f64 	%fd311, %fd309, %fd310, %fd308;
	ld.global.nc.f64 	%fd312, [%rd78+24];
	ld.local.f64 	%fd313, [%rd74+24];
	fma.rn.f64 	%fd594, %fd312, %fd313, %fd311;
	add.s32 	%r1291, %r1291, 4;
$L__BB1_106:
	setp.eq.s32 	%p71, %r308, 0;
	@%p71 bra 	$L__BB1_110;
	add.s32 	%r730, %r1291, %r300;
	mul.wide.u32 	%rd79, %r730, 8;
	add.s64 	%rd80, %rd1, %rd79;
	ld.global.nc.f64 	%fd314, [%rd80];
	cvt.u64.u32 	%rd11, %r1291;
	mul.wide.u32 	%rd81, %r1291, 8;
	add.s64 	%rd12, %rd3, %rd81;
	ld.local.f64 	%fd315, [%rd12];
	fma.rn.f64 	%fd594, %fd314, %fd315, %fd594;
	setp.eq.s32 	%p72, %r308, 1;
	@%p72 bra 	$L__BB1_110;
	cvt.u64.u32 	%rd82, %r300;
	add.s64 	%rd83, %rd11, %rd82;
	shl.b64 	%rd84, %rd83, 3;
	add.s64 	%rd13, %rd1, %rd84;
	ld.global.nc.f64 	%fd316, [%rd13+8];
	ld.local.f64 	%fd317, [%rd12+8];
	fma.rn.f64 	%fd594, %fd316, %fd317, %fd594;
	setp.eq.s32 	%p73, %r308, 2;
	@%p73 bra 	$L__BB1_110;
	ld.global.nc.f64 	%fd318, [%rd13+16];
	ld.local.f64 	%fd319, [%rd12+16];
	fma.rn.f64 	%fd594, %fd318, %fd319, %fd594;
$L__BB1_110:
	mul.wide.u32 	%rd85, %r298, 8;
	add.s64 	%rd86, %rd4, %rd85;
	st.local.f64 	[%rd86], %fd594;
	setp.ne.s32 	%p74, %r1288, %r355;
	@%p74 bra 	$L__BB1_97;
	mov.b32 	%r1293, 0;
$L__BB1_112:
	mul.wide.u32 	%rd87, %r1293, 8;
	add.s64 	%rd14, %rd4, %rd87;
	ld.local.f64 	%fd320, [%rd14];
	fma.rn.f64 	%fd75, %fd3, %fd320, %fd2;
	fma.rn.f64 	%fd321, %fd75, 0d3FF71547652B82FE, 0d4338000000000000;
	{
	.reg .b32 %temp; 
	mov.b64 	{%r312, %temp}, %fd321;
	}
	mov.f64 	%fd322, 0dC338000000000000;
	add.rn.f64 	%fd323, %fd321, %fd322;
	fma.rn.f64 	%fd324, %fd323, 0dBFE62E42FEFA39EF, %fd75;
	fma.rn.f64 	%fd325, %fd323, 0dBC7ABC9E3B39803F, %fd324;
	fma.rn.f64 	%fd326, %fd325, 0d3E5ADE1569CE2BDF, 0d3E928AF3FCA213EA;
	fma.rn.f64 	%fd327, %fd326, %fd325, 0d3EC71DEE62401315;
	fma.rn.f64 	%fd328, %fd327, %fd325, 0d3EFA01997C89EB71;
	fma.rn.f64 	%fd329, %fd328, %fd325, 0d3F2A01A014761F65;
	fma.rn.f64 	%fd330, %fd329, %fd325, 0d3F56C16C1852B7AF;
	fma.rn.f64 	%fd331, %fd330, %fd325, 0d3F81111111122322;
	fma.rn.f64 	%fd332, %fd331, %fd325, 0d3FA55555555502A1;
	fma.rn.f64 	%fd333, %fd332, %fd325, 0d3FC5555555555511;
	fma.rn.f64 	%fd334, %fd333, %fd325, 0d3FE000000000000B;
	fma.rn.f64 	%fd335, %fd334, %fd325, 0d3FF0000000000000;
	fma.rn.f64 	%fd336, %fd335, %fd325, 0d3FF0000000000000;
	{
	.reg .b32 %temp; 
	mov.b64 	{%r313, %temp}, %fd336;
	}
	{
	.reg .b32 %temp; 
	mov.b64 	{%temp, %r314}, %fd336;
	}
	shl.b32 	%r732, %r312, 20;
	add.s32 	%r733, %r732, %r314;
	mov.b64 	%fd595, {%r313, %r733};
	{
	.reg .b32 %temp; 
	mov.b64 	{%temp, %r734}, %fd75;
	}
	mov.b32 	%f121, %r734;
	abs.f32 	%f25, %f121;
	setp.lt.f32 	%p75, %f25, 0f4086232B;
	@%p75 bra 	$L__BB1_115;
	setp.lt.f64 	%p76, %fd75, 0d0000000000000000;
	add.f64 	%fd337, %fd75, 0d7FF0000000000000;
	selp.f64 	%fd595, 0d0000000000000000, %fd337, %p76;
	setp.geu.f32 	%p77, %f25, 0f40874800;
	@%p77 bra 	$L__BB1_115;
	shr.u32 	%r735, %r312, 31;
	add.s32 	%r736, %r312, %r735;
	shr.s32 	%r737, %r736, 1;
	shl.b32 	%r738, %r737, 20;
	add.s32 	%r739, %r314, %r738;
	mov.b64 	%fd338, {%r313, %r739};
	sub.s32 	%r740, %r312, %r737;
	shl.b32 	%r741, %r740, 20;
	add.s32 	%r742, %r741, 1072693248;
	mov.b32 	%r743, 0;
	mov.b64 	%fd339, {%r743, %r742};
	mul.f64 	%fd595, %fd339, %fd338;
$L__BB1_115:
	mul.wide.u32 	%rd88, %r1293, 8;
	add.s64 	%rd15, %rd2, %rd88;
	ld.local.f64 	%fd340, [%rd15];
	mul.f64 	%fd341, %fd595, %fd340;
	st.local.f64 	[%rd15], %fd341;
	ld.local.f64 	%fd342, [%rd14+8];
	fma.rn.f64 	%fd80, %fd3, %fd342, %fd2;
	fma.rn.f64 	%fd343, %fd80, 0d3FF71547652B82FE, 0d4338000000000000;
	{
	.reg .b32 %temp; 
	mov.b64 	{%r315, %temp}, %fd343;
	}
	mov.f64 	%fd344, 0dC338000000000000;
	add.rn.f64 	%fd345, %fd343, %fd344;
	fma.rn.f64 	%fd346, %fd345, 0dBFE62E42FEFA39EF, %fd80;
	fma.rn.f64 	%fd347, %fd345, 0dBC7ABC9E3B39803F, %fd346;
	fma.rn.f64 	%fd348, %fd347, 0d3E5ADE1569CE2BDF, 0d3E928AF3FCA213EA;
	fma.rn.f64 	%fd349, %fd348, %fd347, 0d3EC71DEE62401315;
	fma.rn.f64 	%fd350, %fd349, %fd347, 0d3EFA01997C89EB71;
	fma.rn.f64 	%fd351, %fd350, %fd347, 0d3F2A01A014761F65;
	fma.rn.f64 	%fd352, %fd351, %fd347, 0d3F56C16C1852B7AF;
	fma.rn.f64 	%fd353, %fd352, %fd347, 0d3F81111111122322;
	fma.rn.f64 	%fd354, %fd353, %fd347, 0d3FA55555555502A1;
	fma.rn.f64 	%fd355, %fd354, %fd347, 0d3FC5555555555511;
	fma.rn.f64 	%fd356, %fd355, %fd347, 0d3FE000000000000B;
	fma.rn.f64 	%fd357, %fd356, %fd347, 0d3FF0000000000000;
	fma.rn.f64 	%fd358, %fd357, %fd347, 0d3FF0000000000000;
	{
	.reg .b32 %temp; 
	mov.b64 	{%r316, %temp}, %fd358;
	}
	{
	.reg .b32 %temp; 
	mov.b64 	{%temp, %r317}, %fd358;
	}
	shl.b32 	%r744, %r315, 20;
	add.s32 	%r745, %r744, %r317;
	mov.b64 	%fd596, {%r316, %r745};
	{
	.reg .b32 %temp; 
	mov.b64 	{%temp, %r746}, %fd80;
	}
	mov.b32 	%f122, %r746;
	abs.f32 	%f26, %f122;
	setp.lt.f32 	%p78, %f26, 0f4086232B;
	@%p78 bra 	$L__BB1_118;
	setp.lt.f64 	%p79, %fd80, 0d0000000000000000;
	add.f64 	%fd359, %fd80, 0d7FF0000000000000;
	selp.f64 	%fd596, 0d0000000000000000, %fd359, %p79;
	setp.geu.f32 	%p80, %f26, 0f40874800;
	@%p80 bra 	$L__BB1_118;
	shr.u32 	%r747, %r315, 31;
	add.s32 	%r748, %r315, %r747;
	shr.s32 	%r749, %r748, 1;
	shl.b32 	%r750, %r749, 20;
	add.s32 	%r751, %r317, %r750;
	mov.b64 	%fd360, {%r316, %r751};
	sub.s32 	%r752, %r315, %r749;
	shl.b32 	%r753, %r752, 20;
	add.s32 	%r754, %r753, 1072693248;
	mov.b32 	%r755, 0;
	mov.b64 	%fd361, {%r755, %r754};
	mul.f64 	%fd596, %fd361, %fd360;
$L__BB1_118:
	ld.local.f64 	%fd362, [%rd15+8];
	mul.f64 	%fd363, %fd596, %fd362;
	st.local.f64 	[%rd15+8], %fd363;
	add.s32 	%r1293, %r1293, 2;
	setp.ne.s32 	%p81, %r1293, %r165;
	@%p81 bra 	$L__BB1_112;
	and.b32  	%r756, %r355, 1;
	setp.eq.b32 	%p82, %r756, 1;
	not.pred 	%p83, %p82;
	@%p83 bra 	$L__BB1_124;
	ld.local.f64 	%fd364, [%rd14+16];
	fma.rn.f64 	%fd85, %fd3, %fd364, %fd2;
	fma.rn.f64 	%fd365, %fd85, 0d3FF71547652B82FE, 0d4338000000000000;
	{
	.reg .b32 %temp; 
	mov.b64 	{%r319, %temp}, %fd365;
	}
	mov.f64 	%fd366, 0dC338000000000000;
	add.rn.f64 	%fd367, %fd365, %fd366;
	fma.rn.f64 	%fd368, %fd367, 0dBFE62E42FEFA39EF, %fd85;
	fma.rn.f64 	%fd369, %fd367, 0dBC7ABC9E3B39803F, %fd368;
	fma.rn.f64 	%fd370, %fd369, 0d3E5ADE1569CE2BDF, 0d3E928AF3FCA213EA;
	fma.rn.f64 	%fd371, %fd370, %fd369, 0d3EC71DEE62401315;
	fma.rn.f64 	%fd372, %fd371, %fd369, 0d3EFA01997C89EB71;
	fma.rn.f64 	%fd373, %fd372, %fd369, 0d3F2A01A014761F65;
	fma.rn.f64 	%fd374, %fd373, %fd369, 0d3F56C16C1852B7AF;
	fma.rn.f64 	%fd375, %fd374, %fd369, 0d3F81111111122322;
	fma.rn.f64 	%fd376, %fd375, %fd369, 0d3FA55555555502A1;
	fma.rn.f64 	%fd377, %fd376, %fd369, 0d3FC5555555555511;
	fma.rn.f64 	%fd378, %fd377, %fd369, 0d3FE000000000000B;
	fma.rn.f64 	%fd379, %fd378, %fd369, 0d3FF0000000000000;
	fma.rn.f64 	%fd380, %fd379, %fd369, 0d3FF0000000000000;
	{
	.reg .b32 %temp; 
	mov.b64 	{%r320, %temp}, %fd380;
	}
	{
	.reg .b32 %temp; 
	mov.b64 	{%temp, %r321}, %fd380;
	}
	shl.b32 	%r757, %r319, 20;
	add.s32 	%r758, %r757, %r321;
	mov.b64 	%fd597, {%r320, %r758};
	{
	.reg .b32 %temp; 
	mov.b64 	{%temp, %r759}, %fd85;
	}
	mov.b32 	%f123, %r759;
	abs.f32 	%f27, %f123;
	setp.lt.f32 	%p84, %f27, 0f4086232B;
	@%p84 bra 	$L__BB1_123;
	setp.lt.f64 	%p85, %fd85, 0d0000000000000000;
	add.f64 	%fd381, %fd85, 0d7FF0000000000000;
	selp.f64 	%fd597, 0d0000000000000000, %fd381, %p85;
	setp.geu.f32 	%p86, %f27, 0f40874800;
	@%p86 bra 	$L__BB1_123;
	shr.u32 	%r760, %r319, 31;
	add.s32 	%r761, %r319, %r760;
	shr.s32 	%r762, %r761, 1;
	shl.b32 	%r763, %r762, 20;
	add.s32 	%r764, %r321, %r763;
	mov.b64 	%fd382, {%r320, %r764};
	sub.s32 	%r765, %r319, %r762;
	shl.b32 	%r766, %r765, 20;
	add.s32 	%r767, %r766, 1072693248;
	mov.b32 	%r768, 0;
	mov.b64 	%fd383, {%r768, %r767};
	mul.f64 	%fd597, %fd383, %fd382;
$L__BB1_123:
	ld.local.f64 	%fd384, [%rd15+16];
	mul.f64 	%fd385, %fd597, %fd384;
	st.local.f64 	[%rd15+16], %fd385;
$L__BB1_124:
	add.s32 	%r1203, %r1203, 1;
	setp.ne.s32 	%p87, %r1203, %r353;
	@%p87 bra 	$L__BB1_68;
	add.s32 	%r770, %r355, -1;
	setp.lt.u32 	%p88, %r770, 15;
	mov.f64 	%fd605, 0d0000000000000000;
	mov.b32 	%r1296, 0;
	@%p88 bra 	$L__BB1_128;
	mov.f64 	%fd605, 0d0000000000000000;
	mov.b32 	%r1294, 0;
$L__BB1_127:
	.pragma "nounroll";
	mul.wide.u32 	%rd89, %r1294, 8;
	add.s64 	%rd90, %rd2, %rd89;
	ld.local.v2.f64 	{%fd389, %fd390}, [%rd90];
	add.f64 	%fd391, %fd605, %fd389;
	add.f64 	%fd392, %fd391, %fd390;
	ld.local.v2.f64 	{%fd393, %fd394}, [%rd90+16];
	add.f64 	%fd395, %fd392, %fd393;
	add.f64 	%fd396, %fd395, %fd394;
	ld.local.v2.f64 	{%fd397, %fd398}, [%rd90+32];
	add.f64 	%fd399, %fd396, %fd397;
	add.f64 	%fd400, %fd399, %fd398;
	ld.local.v2.f64 	{%fd401, %fd402}, [%rd90+48];
	add.f64 	%fd403, %fd400, %fd401;
	add.f64 	%fd404, %fd403, %fd402;
	ld.local.v2.f64 	{%fd405, %fd406}, [%rd90+64];
	add.f64 	%fd407, %fd404, %fd405;
	add.f64 	%fd408, %fd407, %fd406;
	ld.local.v2.f64 	{%fd409, %fd410}, [%rd90+80];
	add.f64 	%fd411, %fd408, %fd409;
	add.f64 	%fd412, %fd411, %fd410;
	ld.local.v2.f64 	{%fd413, %fd414}, [%rd90+96];
	add.f64 	%fd415, %fd412, %fd413;
	add.f64 	%fd416, %fd415, %fd414;
	ld.local.v2.f64 	{%fd417, %fd418}, [%rd90+112];
	add.f64 	%fd419, %fd416, %fd417;
	add.f64 	%fd605, %fd419, %fd418;
	add.s32 	%r1294, %r1294, 16;
	and.b32  	%r1296, %r355, 2147483632;
	setp.ne.s32 	%p89, %r1294, %r1296;
	@%p89 bra 	$L__BB1_127;
$L__BB1_128:
	@%p28 bra 	$L__BB1_138;
	add.s32 	%r772, %r163, -1;
	setp.lt.u32 	%p91, %r772, 7;
	@%p91 bra 	$L__BB1_131;
	mul.wide.u32 	%rd91, %r1296, 8;
	add.s64 	%rd92, %rd2, %rd91;
	ld.local.f64 	%fd421, [%rd92];
	add.f64 	%fd422, %fd605, %fd421;
	ld.local.f64 	%fd423, [%rd92+8];
	add.f64 	%fd424, %fd422, %fd423;
	ld.local.f64 	%fd425, [%rd92+16];
	add.f64 	%fd426, %fd424, %fd425;
	ld.local.f64 	%fd427, [%rd92+24];
	add.f64 	%fd428, %fd426, %fd427;
	ld.local.f64 	%fd429, [%rd92+32];
	add.f64 	%fd430, %fd428, %fd429;
	ld.local.f64 	%fd431, [%rd92+40];
	add.f64 	%fd432, %fd430, %fd431;
	ld.local.f64 	%fd433, [%rd92+48];
	add.f64 	%fd434, %fd432, %fd433;
	ld.local.f64 	%fd435, [%rd92+56];
	add.f64 	%fd605, %fd434, %fd435;
	add.s32 	%r1296, %r1296, 8;
$L__BB1_131:
	setp.eq.s32 	%p92, %r164, 0;
	@%p92 bra 	$L__BB1_138;
	add.s32 	%r773, %r164, -1;
	setp.lt.u32 	%p93, %r773, 3;
	@%p93 bra 	$L__BB1_134;
	mul.wide.u32 	%rd93, %r1296, 8;
	add.s64 	%rd94, %rd2, %rd93;
	ld.local.f64 	%fd437, [%rd94];
	add.f64 	%fd438, %fd605, %fd437;
	ld.local.f64 	%fd439, [%rd94+8];
	add.f64 	%fd440, %fd438, %fd439;
	ld.local.f64 	%fd441, [%rd94+16];
	add.f64 	%fd442, %fd440, %fd441;
	ld.local.f64 	%fd443, [%rd94+24];
	add.f64 	%fd605, %fd442, %fd443;
	add.s32 	%r1296, %r1296, 4;
$L__BB1_134:
	and.b32  	%r331, %r355, 3;
	setp.eq.s32 	%p94, %r331, 0;
	@%p94 bra 	$L__BB1_138;
	setp.eq.s32 	%p95, %r331, 1;
	mul.wide.u32 	%rd95, %r1296, 8;
	add.s64 	%rd16, %rd2, %rd95;
	ld.local.f64 	%fd444, [%rd16];
	add.f64 	%fd605, %fd605, %fd444;
	@%p95 bra 	$L__BB1_138;
	setp.eq.s32 	%p96, %r331, 2;
	ld.local.f64 	%fd445, [%rd16+8];
	add.f64 	%fd605, %fd605, %fd445;
	@%p96 bra 	$L__BB1_138;
	ld.local.f64 	%fd446, [%rd16+16];
	add.f64 	%fd605, %fd605, %fd446;
$L__BB1_138:
	ld.param.f64 	%fd565, [_Z9mc_kernellidddddiiPKdmPdS1__param_3];
	ld.param.u64 	%rd101, [_Z9mc_kernellidddddiiPKdmPdS1__param_0];
	cvt.rn.f64.s32 	%fd447, %r355;
	div.rn.f64 	%fd448, %fd605, %fd447;
	sub.f64 	%fd449, %fd448, %fd565;
	max.f64 	%fd450, %fd449, 0d0000000000000000;
	mul.f64 	%fd451, %fd568, %fd450;
	fma.rn.f64 	%fd617, %fd451, %fd451, %fd617;
	add.f64 	%fd616, %fd616, %fd451;
	mov.u32 	%r774, %nctaid.x;
	mov.u32 	%r775, %ntid.x;
	mul.wide.u32 	%rd96, %r774, %r775;
	add.s64 	%rd105, %rd105, %rd96;
	setp.lt.s64 	%p97, %rd105, %rd101;
	@%p97 bra 	$L__BB1_54;
	bra.uni 	$L__BB1_167;
$L__BB1_139:
	add.s32 	%r332, %r355, -1;
	and.b32  	%r333, %r355, 15;
	add.s32 	%r334, %r333, -1;
	and.b32  	%r335, %r355, 7;
	add.s32 	%r336, %r335, -1;
	and.b32  	%r337, %r355, 2147483632;
	and.b32  	%r338, %r355, 3;
	mov.f64 	%fd617, 0d0000000000000000;
	mov.f64 	%fd616, %fd617;
$L__BB1_140:
	setp.lt.u32 	%p7, %r332, 15;
	mov.b32 	%r1299, 0;
	@%p7 bra 	$L__BB1_143;
	mov.b32 	%r1301, 0;
$L__BB1_142:
	.pragma "nounroll";
	mul.wide.u32 	%rd32, %r1301, 8;
	add.s64 	%rd33, %rd2, %rd32;
	st.local.v2.f64 	[%rd33], {%fd126, %fd126};
	st.local.v2.f64 	[%rd33+16], {%fd126, %fd126};
	st.local.v2.f64 	[%rd33+32], {%fd126, %fd126};
	st.local.v2.f64 	[%rd33+48], {%fd126, %fd126};
	st.local.v2.f64 	[%rd33+64], {%fd126, %fd126};
	st.local.v2.f64 	[%rd33+80], {%fd126, %fd126};
	st.local.v2.f64 	[%rd33+96], {%fd126, %fd126};
	st.local.v2.f64 	[%rd33+112], {%fd126, %fd126};
	add.s32 	%r1301, %r1301, 16;
	setp.eq.s32 	%p8, %r1301, %r337;
	mov.u32 	%r1299, %r337;
	@%p8 bra 	$L__BB1_143;
	bra.uni 	$L__BB1_142;
$L__BB1_143:
	setp.eq.s32 	%p9, %r333, 0;
	@%p9 bra 	$L__BB1_153;
	setp.lt.u32 	%p10, %r334, 7;
	@%p10 bra 	$L__BB1_146;
	mul.wide.u32 	%rd34, %r1299, 8;
	add.s64 	%rd35, %rd2, %rd34;
	st.local.f64 	[%rd35], %fd126;
	st.local.f64 	[%rd35+8], %fd126;
	st.local.f64 	[%rd35+16], %fd126;
	st.local.f64 	[%rd35+24], %fd126;
	st.local.f64 	[%rd35+32], %fd126;
	st.local.f64 	[%rd35+40], %fd126;
	st.local.f64 	[%rd35+48], %fd126;
	st.local.f64 	[%rd35+56], %fd126;
	add.s32 	%r1299, %r1299, 8;
$L__BB1_146:
	setp.eq.s32 	%p11, %r335, 0;
	@%p11 bra 	$L__BB1_153;
	setp.lt.u32 	%p12, %r336, 3;
	@%p12 bra 	$L__BB1_149;
	mul.wide.u32 	%rd36, %r1299, 8;
	add.s64 	%rd37, %rd2, %rd36;
	st.local.f64 	[%rd37], %fd126;
	st.local.f64 	[%rd37+8], %fd126;
	st.local.f64 	[%rd37+16], %fd126;
	st.local.f64 	[%rd37+24], %fd126;
	add.s32 	%r1299, %r1299, 4;
$L__BB1_149:
	setp.eq.s32 	%p13, %r338, 0;
	@%p13 bra 	$L__BB1_153;
	setp.eq.s32 	%p14, %r338, 1;
	mul.wide.u32 	%rd38, %r1299, 8;
	add.s64 	%rd19, %rd2, %rd38;
	st.local.f64 	[%rd19], %fd126;
	@%p14 bra 	$L__BB1_153;
	setp.eq.s32 	%p15, %r338, 2;
	st.local.f64 	[%rd19+8], %fd126;
	@%p15 bra 	$L__BB1_153;
	st.local.f64 	[%rd19+16], %fd126;
$L__BB1_153:
	setp.lt.u32 	%p16, %r332, 15;
	mov.f64 	%fd615, 0d0000000000000000;
	mov.b32 	%r1304, 0;
	@%p16 bra 	$L__BB1_156;
	mov.f64 	%fd615, 0d0000000000000000;
	mov.b32 	%r1302, 0;
$L__BB1_155:
	.pragma "nounroll";
	mul.wide.u32 	%rd39, %r1302, 8;
	add.s64 	%rd40, %rd2, %rd39;
	ld.local.v2.f64 	{%fd160, %fd161}, [%rd40];
	add.f64 	%fd162, %fd615, %fd160;
	add.f64 	%fd163, %fd162, %fd161;
	ld.local.v2.f64 	{%fd164, %fd165}, [%rd40+16];
	add.f64 	%fd166, %fd163, %fd164;
	add.f64 	%fd167, %fd166, %fd165;
	ld.local.v2.f64 	{%fd168, %fd169}, [%rd40+32];
	add.f64 	%fd170, %fd167, %fd168;
	add.f64 	%fd171, %fd170, %fd169;
	ld.local.v2.f64 	{%fd172, %fd173}, [%rd40+48];
	add.f64 	%fd174, %fd171, %fd172;
	add.f64 	%fd175, %fd174, %fd173;
	ld.local.v2.f64 	{%fd176, %fd177}, [%rd40+64];
	add.f64 	%fd178, %fd175, %fd176;
	add.f64 	%fd179, %fd178, %fd177;
	ld.local.v2.f64 	{%fd180, %fd181}, [%rd40+80];
	add.f64 	%fd182, %fd179, %fd180;
	add.f64 	%fd183, %fd182, %fd181;
	ld.local.v2.f64 	{%fd184, %fd185}, [%rd40+96];
	add.f64 	%fd186, %fd183, %fd184;
	add.f64 	%fd187, %fd186, %fd185;
	ld.local.v2.f64 	{%fd188, %fd189}, [%rd40+112];
	add.f64 	%fd190, %fd187, %fd188;
	add.f64 	%fd615, %fd190, %fd189;
	add.s32 	%r1302, %r1302, 16;
	setp.ne.s32 	%p17, %r1302, %r337;
	mov.u32 	%r1304, %r337;
	@%p17 bra 	$L__BB1_155;
$L__BB1_156:
	setp.eq.s32 	%p18, %r333, 0;
	@%p18 bra 	$L__BB1_166;
	setp.lt.u32 	%p19, %r334, 7;
	@%p19 bra 	$L__BB1_159;
	mul.wide.u32 	%rd41, %r1304, 8;
	add.s64 	%rd42, %rd2, %rd41;
	ld.local.f64 	%fd192, [%rd42];
	add.f64 	%fd193, %fd615, %fd192;
	ld.local.f64 	%fd194, [%rd42+8];
	add.f64 	%fd195, %fd193, %fd194;
	ld.local.f64 	%fd196, [%rd42+16];
	add.f64 	%fd197, %fd195, %fd196;
	ld.local.f64 	%fd198, [%rd42+24];
	add.f64 	%fd199, %fd197, %fd198;
	ld.local.f64 	%fd200, [%rd42+32];
	add.f64 	%fd201, %fd199, %fd200;
	ld.local.f64 	%fd202, [%rd42+40];
	add.f64 	%fd203, %fd201, %fd202;
	ld.local.f64 	%fd204, [%rd42+48];
	add.f64 	%fd205, %fd203, %fd204;
	ld.local.f64 	%fd206, [%rd42+56];
	add.f64 	%fd615, %fd205, %fd206;
	add.s32 	%r1304, %r1304, 8;
$L__BB1_159:
	setp.eq.s32 	%p20, %r335, 0;
	@%p20 bra 	$L__BB1_166;
	setp.lt.u32 	%p21, %r336, 3;
	@%p21 bra 	$L__BB1_162;
	mul.wide.u32 	%rd43, %r1304, 8;
	add.s64 	%rd44, %rd2, %rd43;
	ld.local.f64 	%fd208, [%rd44];
	add.f64 	%fd209, %fd615, %fd208;
	ld.local.f64 	%fd210, [%rd44+8];
	add.f64 	%fd211, %fd209, %fd210;
	ld.local.f64 	%fd212, [%rd44+16];
	add.f64 	%fd213, %fd211, %fd212;
	ld.local.f64 	%fd214, [%rd44+24];
	add.f64 	%fd615, %fd213, %fd214;
	add.s32 	%r1304, %r1304, 4;
$L__BB1_162:
	setp.eq.s32 	%p22, %r338, 0;
	@%p22 bra 	$L__BB1_166;
	setp.eq.s32 	%p23, %r338, 1;
	mul.wide.u32 	%rd45, %r1304, 8;
	add.s64 	%rd20, %rd2, %rd45;
	ld.local.f64 	%fd215, [%rd20];
	add.f64 	%fd615, %fd615, %fd215;
	@%p23 bra 	$L__BB1_166;
	setp.eq.s32 	%p24, %r338, 2;
	ld.local.f64 	%fd216, [%rd20+8];
	add.f64 	%fd615, %fd615, %fd216;
	@%p24 bra 	$L__BB1_166;
	ld.local.f64 	%fd217, [%rd20+16];
	add.f64 	%fd615, %fd615, %fd217;
$L__BB1_166:
	ld.param.f64 	%fd564, [_Z9mc_kernellidddddiiPKdmPdS1__param_3];
	ld.param.u64 	%rd100, [_Z9mc_kernellidddddiiPKdmPdS1__param_0];
	div.rn.f64 	%fd218, %fd615, %fd9;
	sub.f64 	%fd219, %fd218, %fd564;
	max.f64 	%fd220, %fd219, 0d0000000000000000;
	mul.f64 	%fd221, %fd568, %fd220;
	fma.rn.f64 	%fd617, %fd221, %fd221, %fd617;
	add.f64 	%fd616, %fd616, %fd221;
	add.s64 	%rd105, %rd105, %rd6;
	setp.lt.s64 	%p25, %rd105, %rd100;
	@%p25 bra 	$L__BB1_140;
$L__BB1_167:
	ld.param.u64 	%rd104, [_Z9mc_kernellidddddiiPKdmPdS1__param_12];
	ld.param.u64 	%rd103, [_Z9mc_kernellidddddiiPKdmPdS1__param_11];
	cvta.to.global.u64 	%rd97, %rd103;
	cvta.to.global.u64 	%rd98, %rd104;
	atom.global.add.f64 	%fd562, [%rd97], %fd616;
	atom.global.add.f64 	%fd563, [%rd98], %fd617;
	ret;

}


// ===== COMPILED SASS (sm_100) =====

	.target	sm_100

	.elftype	@"ET_EXEC"


//--------------------- .note.nv.tkinfo           --------------------------
	.section	.note.nv.tkinfo,"",@"SHT_NOTE"
	.sectionflags	@"SHF_NOTE_NV_TKINFO"
	.tkinfo
        /*0018*/ 	.word	0x00000002
        /*0030*/ 	.string	""
        /*0030*/ 	.string	"ptxas"
        /*0030*/ 	.string	"Cuda compilation tools, release 13.0, V13.0.88"
        /*0030*/ 	.string	"Build cuda_13.0.r13.0/compiler.36424714_0"
        /*0030*/ 	.string	"-arch sm_100 -m 64 "



//--------------------- .note.nv.cuinfo           --------------------------
	.section	.note.nv.cuinfo,"",@"SHT_NOTE"
	.sectionflags	@"SHF_NOTE_NV_CUINFO"
        /*0018*/ 	.short	0x0002
        /*001a*/ 	.short	0x0064
        /*001c*/ 	.short	0x0082
	.zero		2


//--------------------- .nv.info                  --------------------------
	.section	.nv.info,"",@"SHT_CUDA_INFO"
	.align	4


	//----- nvinfo : EIATTR_REGCOUNT
	.align		4
        /*0000*/ 	.byte	0x04, 0x2f
        /*0002*/ 	.short	(.L_10 - .L_9)
	.align		4
.L_9:
        /*0004*/ 	.word	index@(_Z15meanpath_kernelliddddmPdS_)
        /*0008*/ 	.word	0x00000020


	//----- nvinfo : EIATTR_FRAME_SIZE
	.align		4
.L_10:
        /*000c*/ 	.byte	0x04, 0x11
        /*000e*/ 	.short	(.L_12 - .L_11)
	.align		4
.L_11:
        /*0010*/ 	.word	index@($__internal_5_$__cuda_sm20_sqrt_rn_f32_slowpath)
        /*0014*/ 	.word	0x00000000


	//----- nvinfo : EIATTR_FRAME_SIZE
	.align		4
.L_12:
        /*0018*/ 	.byte	0x04, 0x11
        /*001a*/ 	.short	(.L_14 - .L_13)
	.align		4
.L_13:
        /*001c*/ 	.word	index@($__internal_4_$__cuda_sm20_dsqrt_rn_f64_mediumpath_v1)
        /*0020*/ 	.word	0x00000000


	//----- nvinfo : EIATTR_FRAME_SIZE
	.align		4
.L_14:
        /*0024*/ 	.byte	0x04, 0x11
        /*0026*/ 	.short	(.L_16 - .L_15)
	.align		4
.L_15:
        /*0028*/ 	.word	index@($__internal_3_$__cuda_sm20_div_rn_f64_full)
        /*002c*/ 	.word	0x00000000


	//----- nvinfo : EIATTR_FRAME_SIZE
	.align		4
.L_16:
        /*0030*/ 	.byte	0x04, 0x11
        /*0032*/ 	.short	(.L_18 - .L_17)
	.align		4
.L_17:
        /*0034*/ 	.word	index@(_Z15meanpath_kernelliddddmPdS_)
        /*0038*/ 	.word	0x00000000


	//----- nvinfo : EIATTR_REGCOUNT
	.align		4
.L_18:
        /*003c*/ 	.byte	0x04, 0x2f
        /*003e*/ 	.short	(.L_20 - .L_19)
	.align		4
.L_19:
        /*0040*/ 	.word	index@(_Z9mc_kernellidddddiiPKdmPdS1_)
        /*0044*/ 	.word	0x0000004e


	//----- nvinfo : EIATTR_FRAME_SIZE
	.align		4
.L_20:
        /*0048*/ 	.byte	0x04, 0x11
        /*004a*/ 	.short	(.L_22 - .L_21)
	.align		4
.L_21:
        /*004c*/ 	.word	index@($__internal_2_$__cuda_sm20_sqrt_rn_f32_slowpath)
        /*0050*/ 	.word	0x00000300


	//----- nvinfo : EIATTR_FRAME_SIZE
	.align		4
.L_22:
        /*0054*/ 	.byte	0x04, 0x11
        /*0056*/ 	.short	(.L_24 - .L_23)
	.align		4
.L_23:
        /*0058*/ 	.word	index@($__internal_1_$__cuda_sm20_dsqrt_rn_f64_mediumpath_v1)
        /*005c*/ 	.word	0x00000300


	//----- nvinfo : EIATTR_FRAME_SIZE
	.align		4
.L_24:
        /*0060*/ 	.byte	0x04, 0x11
        /*0062*/ 	.short	(.L_26 - .L_25)
	.align		4
.L_25:
        /*0064*/ 	.word	index@($__internal_0_$__cuda_sm20_div_rn_f64_full)
        /*0068*/ 	.word	0x00000300


	//----- nvinfo : EIATTR_FRAME_SIZE
	.align		4
.L_26:
        /*006c*/ 	.byte	0x04, 0x11
        /*006e*/ 	.short	(.L_28 - .L_27)
	.align		4
.L_27:
        /*0070*/ 	.word	index@(_Z9mc_kernellidddddiiPKdmPdS1_)
        /*0074*/ 	.word	0x00000300


	//----- nvinfo : EIATTR_MIN_STACK_SIZE
	.align		4
.L_28:
        /*0078*/ 	.byte	0x04, 0x12
        /*007a*/ 	.short	(.L_30 - .L_29)
	.align		4
.L_29:
        /*007c*/ 	.word	index@(_Z9mc_kernellidddddiiPKdmPdS1_)
        /*0080*/ 	.word	0x00000300


	//----- nvinfo : EIATTR_MIN_STACK_SIZE
	.align		4
.L_30:
        /*0084*/ 	.byte	0x04, 0x12
        /*0086*/ 	.short	(.L_32 - .L_31)
	.align		4
.L_31:
        /*0088*/ 	.word	index@(_Z15meanpath_kernelliddddmPdS_)
        /*008c*/ 	.word	0x00000000
.L_32:


//--------------------- .nv.compat                --------------------------
	.section	.nv.compat,"",@"SHT_CUDA_COMPAT_INFO"
	.align	4
        /*0000*/ 	.byte	0x02, 0x09, 0x00, 0x00, 0x02, 0x02, 0x01, 0x00, 0x02, 0x05, 0x05, 0x00, 0x03, 0x07, 0x01, 0x01
        /*0010*/ 	.byte	0x02, 0x03, 0x00, 0x00, 0x02, 0x06, 0x01, 0x00, 0x04, 0x0b, 0x08, 0x00, 0x01, 0x00, 0x00, 0x00
        /*0020*/ 	.byte	0x00, 0x00, 0x00, 0x00


//--------------------- .nv.info._Z9mc_kernellidddddiiPKdmPdS1_ --------------------------
	.section	.nv.info._Z9mc_kernellidddddiiPKdmPdS1_,"",@"SHT_CUDA_INFO"
	.sectionflags	@""
	.align	4


	//----- nvinfo : EIATTR_CUDA_API_VERSION
	.align		4
        /*0000*/ 	.byte	0x04, 0x37
        /*0002*/ 	.short	(.L_34 - .L_33)
.L_33:
        /*0004*/ 	.word	0x00000082


	//----- nvinfo : EIATTR_KPARAM_INFO
	.align		4
.L_34:
        /*0008*/ 	.byte	0x04, 0x17
        /*000a*/ 	.short	(.L_36 - .L_35)
.L_35:
        /*000c*/ 	.word	0x00000000
        /*0010*/ 	.short	0x000c
        /*0012*/ 	.short	0x0058
        /*0014*/ 	.byte	0x00, 0xf5, 0x21, 0x00


	//----- nvinfo : EIATTR_KPARAM_INFO
	.align		4
.L_36:
        /*0018*/ 	.byte	0x04, 0x17
        /*001a*/ 	.short	(.L_38 - .L_37)
.L_37:
        /*001c*/ 	.word	0x00000000
        /*0020*/ 	.short	0x000b
        /*0022*/ 	.short	0x0050
        /*0024*/ 	.byte	0x00, 0xf5, 0x21, 0x00


	//----- nvinfo : EIATTR_KPARAM_INFO
	.align		4
.L_38:
        /*0028*/ 	.byte	0x04, 0x17
        /*002a*/ 	.short	(.L_40 - .L_39)
.L_39:
        /*002c*/ 	.word	0x00000000
        /*0030*/ 	.short	0x000a
        /*0032*/ 	.short	0x0048
        /*0034*/ 	.byte	0x00, 0xf0, 0x21, 0x00


	//----- nvinfo : EIATTR_KPARAM_INFO
	.align		4
.L_40:
        /*0038*/ 	.byte	0x04, 0x17
        /*003a*/ 	.short	(.L_42 - .L_41)
.L_41:
        /*003c*/ 	.word	0x00000000
        /*0040*/ 	.short	0x0009
        /*0042*/ 	.short	0x0040
        /*0044*/ 	.byte	0x00, 0xf5, 0x21, 0x00


	//----- nvinfo : EIATTR_KPARAM_INFO
	.align		4
.L_42:
        /*0048*/ 	.byte	0x04, 0x17
        /*004a*/ 	.short	(.L_44 - .L_43)
.L_43:
        /*004c*/ 	.word	0x00000000
        /*0050*/ 	.short	0x0008
        /*0052*/ 	.short	0x003c
        /*0054*/ 	.byte	0x00, 0xf0, 0x11, 0x00


	//----- nvinfo : EIATTR_KPARAM_INFO
	.align		4
.L_44:
        /*0058*/ 	.byte	0x04, 0x17
        /*005a*/ 	.short	(.L_46 - .L_45)
.L_45:
        /*005c*/ 	.word	0x00000000
        /*0060*/ 	.short	0x0007
        /*0062*/ 	.short	0x0038
        /*0064*/ 	.byte	0x00, 0xf0, 0x11, 0x00


	//----- nvinfo : EIATTR_KPARAM_INFO
	.align		4
.L_46:
        /*0068*/ 	.byte	0x04, 0x17
        /*006a*/ 	.short	(.L_48 - .L_47)
.L_47:
        /*006c*/ 	.word	0x00000000
        /*0070*/ 	.short	0x0006
        /*0072*/ 	.short	0x0030
        /*0074*/ 	.byte	0x00, 0xf0, 0x21, 0x00


	//----- nvinfo : EIATTR_KPARAM_INFO
	.align		4
.L_48:
        /*0078*/ 	.byte	0x04, 0x17
        /*007a*/ 	.short	(.L_50 - .L_49)
.L_49:
        /*007c*/ 	.word	0x00000000
        /*0080*/ 	.short	0x0005
        /*0082*/ 	.short	0x0028
        /*0084*/ 	.byte	0x00, 0xf0, 0x21, 0x00


	//----- nvinfo : EIATTR_KPARAM_INFO
	.align		4
.L_50:
        /*0088*/ 	.byte	0x04, 0x17
        /*008a*/ 	.short	(.L_52 - .L_51)
.L_51:
        /*008c*/ 	.word	0x00000000
        /*0090*/ 	.short	0x0004
        /*0092*/ 	.short	0x0020
        /*0094*/ 	.byte	0x00, 0xf0, 0x21, 0x00


	//----- nvinfo : EIATTR_KPARAM_INFO
	.align		4
.L_52:
        /*0098*/ 	.byte	0x04, 0x17
        /*009a*/ 	.short	(.L_54 - .L_53)
.L_53:
        /*009c*/ 	.word	0x00000000
        /*00a0*/ 	.short	0x0003
        /*00a2*/ 	.short	0x0018
        /*00a4*/ 	.byte	0x00, 0xf0, 0x21, 0x00


	//----- nvinfo : EIATTR_KPARAM_INFO
	.align		4
.L_54:
        /*00a8*/ 	.byte	0x04, 0x17
        /*00aa*/ 	.short	(.L_56 - .L_55)
.L_55:
        /*00ac*/ 	.word	0x00000000
        /*00b0*/ 	.short	0x0002
        /*00b2*/ 	.short	0x0010
        /*00b4*/ 	.byte	0x00, 0xf0, 0x21, 0x00


	//----- nvinfo : EIATTR_KPARAM_INFO
	.align		4
.L_56:
        /*00b8*/ 	.byte	0x04, 0x17
        /*00ba*/ 	.short	(.L_58 - .L_57)
.L_57:
        /*00bc*/ 	.word	0x00000000
        /*00c0*/ 	.short	0x0001
        /*00c2*/ 	.short	0x0008
        /*00c4*/ 	.byte	0x00, 0xf0, 0x11, 0x00


	//----- nvinfo : EIATTR_KPARAM_INFO
	.align		4
.L_58:
        /*00c8*/ 	.byte	0x04, 0x17
        /*00ca*/ 	.short	(.L_60 - .L_59)
.L_59:
        /*00cc*/ 	.word	0x00000000
        /*00d0*/ 	.short	0x0000
        /*00d2*/ 	.short	0x0000
        /*00d4*/ 	.byte	0x00, 0xf0, 0x21, 0x00


	//----- nvinfo : EIATTR_SPARSE_MMA_MASK
	.align		4
.L_60:
        /*00d8*/ 	.byte	0x03, 0x50
        /*00da*/ 	.short	0x0000


	//----- nvinfo : EIATTR_MAXREG_COUNT
	.align		4
        /*00dc*/ 	.byte	0x03, 0x1b
        /*00de*/ 	.short	0x00ff


	//----- nvinfo : EIATTR_MERCURY_ISA_VERSION
	.align		4
        /*00e0*/ 	.byte	0x03, 0x5f
        /*00e2*/ 	.short	0x0101


	//----- nvinfo : EIATTR_VRC_CTA_INIT_COUNT
	.align		4
        /*00e4*/ 	.byte	0x02, 0x4a
	.zero		1
	.zero		1


	//----- nvinfo : EIATTR_EXIT_INSTR_OFFSETS
	.align		4
        /*00e8*/ 	.byte	0x04, 0x1c
        /*00ea*/ 	.short	(.L_62 - .L_61)


	//   ....[0]....
.L_61:
        /*00ec*/ 	.word	0x00008500


	//----- nvinfo : EIATTR_CRS_STACK_SIZE
	.align		4
.L_62:
        /*00f0*/ 	.byte	0x04, 0x1e
        /*00f2*/ 	.short	(.L_64 - .L_63)
.L_63:
        /*00f4*/ 	.word	0x00000000


	//----- nvinfo : EIATTR_CBANK_PARAM_SIZE
	.align		4
.L_64:
        /*00f8*/ 	.byte	0x03, 0x19
        /*00fa*/ 	.short	0x0060


	//----- nvinfo : EIATTR_PARAM_CBANK
	.align		4
        /*00fc*/ 	.byte	0x04, 0x0a
        /*00fe*/ 	.short	(.L_66 - .L_65)
	.align		4
.L_65:
        /*0100*/ 	.word	index@(.nv.constant0._Z9mc_kernellidddddiiPKdmPdS1_)
        /*0104*/ 	.short	0x0380
        /*0106*/ 	.short	0x0060


	//----- nvinfo : EIATTR_SW_WAR
	.align		4
.L_66:
        /*0108*/ 	.byte	0x04, 0x36
        /*010a*/ 	.short	(.L_68 - .L_67)
.L_67:
        /*010c*/ 	.word	0x00000008
.L_68:


//--------------------- .nv.info._Z15meanpath_kernelliddddmPdS_ --------------------------
	.section	.nv.info._Z15meanpath_kernelliddddmPdS_,"",@"SHT_CUDA_INFO"
	.sectionflags	@""
	.align	4


	//----- nvinfo : EIATTR_CUDA_API_VERSION
	.align		4
        /*0000*/ 	.byte	0x04, 0x37
        /*0002*/ 	.short	(.L_70 - .L_69)
.L_69:
        /*0004*/ 	.word	0x00000082


	//----- nvinfo : EIATTR_KPARAM_INFO
	.align		4
.L_70:
        /*0008*/ 	.byte	0x04, 0x17
        /*000a*/ 	.short	(.L_72 - .L_71)
.L_71:
        /*000c*/ 	.word	0x00000000
        /*0010*/ 	.short	0x0008
        /*0012*/ 	.short	0x0040
        /*0014*/ 	.byte	0x00, 0xf5, 0x21, 0x00


	//----- nvinfo : EIATTR_KPARAM_INFO
	.align		4
.L_72:
        /*0018*/ 	.byte	0x04, 0x17
        /*001a*/ 	.short	(.L_74 - .L_73)
.L_73:
        /*001c*/ 	.word	0x00000000
        /*0020*/ 	.short	0x0007
        /*0022*/ 	.short	0x0038
        /*0024*/ 	.byte	0x00, 0xf5, 0x21, 0x00


	//----- nvinfo : EIATTR_KPARAM_INFO
	.align		4
.L_74:
        /*0028*/ 	.byte	0x04, 0x17
        /*002a*/ 	.short	(.L_76 - .L_75)
.L_75:
        /*002c*/ 	.word	0x00000000
        /*0030*/ 	.short	0x0006
        /*0032*/ 	.short	0x0030
        /*0034*/ 	.byte	0x00, 0xf0, 0x21, 0x00


	//----- nvinfo : EIATTR_KPARAM_INFO
	.align		4
.L_76:
        /*0038*/ 	.byte	0x04, 0x17
        /*003a*/ 	.short	(.L_78 - .L_77)
.L_77:
        /*003c*/ 	.word	0x00000000
        /*0040*/ 	.short	0x0005
        /*0042*/ 	.short	0x0028
        /*0044*/ 	.byte	0x00, 0xf0, 0x21, 0x00


	//----- nvinfo : EIATTR_KPARAM_INFO
	.align		4
.L_78:
        /*0048*/ 	.byte	0x04, 0x17
        /*004a*/ 	.short	(.L_80 - .L_79)
.L_79:
        /*004c*/ 	.word	0x00000000
        /*0050*/ 	.short	0x0004
        /*0052*/ 	.short	0x0020
        /*0054*/ 	.byte	0x00, 0xf0, 0x21, 0x00


	//----- nvinfo : EIATTR_KPARAM_INFO
	.align		4
.L_80:
        /*0058*/ 	.byte	0x04, 0x17
        /*005a*/ 	.short	(.L_82 - .L_81)
.L_81:
        /*005c*/ 	.word	0x00000000
        /*0060*/ 	.short	0x0003
        /*0062*/ 	.short	0x0018
        /*0064*/ 	.byte	0x00, 0xf0, 0x21, 0x00


	//----- nvinfo : EIATTR_KPARAM_INFO
	.align		4
.L_82:
        /*0068*/ 	.byte	0x04, 0x17
        /*006a*/ 	.short	(.L_84 - .L_83)
.L_83:
        /*006c*/ 	.word	0x00000000
        /*0070*/ 	.short	0x0002
        /*0072*/ 	.short	0x0010
        /*0074*/ 	.byte	0x00, 0xf0, 0x21, 0x00


	//----- nvinfo : EIATTR_KPARAM_INFO
	.align		4
.L_84:
        /*0078*/ 	.byte	0x04, 0x17
        /*007a*/ 	.short	(.L_86 - .L_85)
.L_85:
        /*007c*/ 	.word	0x00000000
        /*0080*/ 	.short	0x0001
        /*0082*/ 	.short	0x0008
        /*0084*/ 	.byte	0x00, 0xf0, 0x11, 0x00


	//----- nvinfo : EIATTR_KPARAM_INFO
	.align		4
.L_86:
        /*0088*/ 	.byte	0x04, 0x17
        /*008a*/ 	.short	(.L_88 - .L_87)
.L_87:
        /*008c*/ 	.word	0x00000000
        /*0090*/ 	.short	0x0000
        /*0092*/ 	.short	0x0000
        /*0094*/ 	.byte	0x00, 0xf0, 0x21, 0x00


	//----- nvinfo : EIATTR_SPARSE_MMA_MASK
	.align		4
.L_88:
        /*0098*/ 	.byte	0x03, 0x50
        /*009a*/ 	.short	0x0000


	//----- nvinfo : EIATTR_MAXREG_COUNT
	.align		4
        /*009c*/ 	.byte	0x03, 0x1b
        /*009e*/ 	.short	0x00ff


	//----- nvinfo : EIATTR_NUM_BARRIERS
	.align		4
        /*00a0*/ 	.byte	0x02, 0x4c
        /*00a2*/ 	.byte	0x01
	.zero		1


	//----- nvinfo : EIATTR_MERCURY_ISA_VERSION
	.align		4
        /*00a4*/ 	.byte	0x03, 0x5f
        /*00a6*/ 	.short	0x0101


	//----- nvinfo : EIATTR_VRC_CTA_INIT_COUNT
	.align		4
        /*00a8*/ 	.byte	0x02, 0x4a
	.zero		1
	.zero		1


	//----- nvinfo : EIATTR_EXIT_INSTR_OFFSETS
	.align		4
        /*00ac*/ 	.byte	0x04, 0x1c
        /*00ae*/ 	.short	(.L_90 - .L_89)


	//   ....[0]....
.L_89:
        /*00b0*/ 	.word	0x00000090


	//   ....[1]....
        /*00b4*/ 	.word	0x000006c0


	//   ....[2]....
        /*00b8*/ 	.word	0x00001fa0


	//----- nvinfo : EIATTR_CRS_STACK_SIZE
	.align		4
.L_90:
        /*00bc*/ 	.byte	0x04, 0x1e
        /*00be*/ 	.short	(.L_92 - .L_91)
.L_91:
        /*00c0*/ 	.word	0x00000000


	//----- nvinfo : EIATTR_CBANK_PARAM_SIZE
	.align		4
.L_92:
        /*00c4*/ 	.byte	0x03, 0x19
        /*00c6*/ 	.short	0x0048


	//----- nvinfo : EIATTR_PARAM_CBANK
	.align		4
        /*00c8*/ 	.byte	0x04, 0x0a
        /*00ca*/ 	.short	(.L_94 - .L_93)
	.align		4
.L_93:
        /*00cc*/ 	.word	index@(.nv.constant0._Z15meanpath_kernelliddddmPdS_)
        /*00d0*/ 	.short	0x0380
        /*00d2*/ 	.short	0x0048


	//----- nvinfo : EIATTR_SW_WAR
	.align		4
.L_94:
        /*00d4*/ 	.byte	0x04, 0x36
        /*00d6*/ 	.short	(.L_96 - .L_95)
.L_95:
        /*00d8*/ 	.word	0x00000008
.L_96:


//--------------------- .nv.callgraph             --------------------------
	.section	.nv.callgraph,"",@"SHT_CUDA_CALLGRAPH"
	.align	4
	.sectionentsize	8
	.align		4
        /*0000*/ 	.word	0x00000000
	.align		4
        /*0004*/ 	.word	0xffffffff
	.align		4
        /*0008*/ 	.word	0x00000000
	.align		4
        /*000c*/ 	.word	0xfffffffe
	.align		4
        /*0010*/ 	.word	0x00000000
	.align		4
        /*0014*/ 	.word	0xfffffffd
	.align		4
        /*0018*/ 	.word	0x00000000
	.align		4
        /*001c*/ 	.word	0xfffffffc


//--------------------- .nv.constant4             --------------------------
	.section	.nv.constant4,"a",@progbits
	.align	8
	.align		8
.nv.constant4:
        /*0000*/ 	.dword	precalc_xorwow_matrix
	.align		8
        /*0008*/ 	.dword	precalc_xorwow_offset_matrix
	.align		8
        /*0010*/ 	.dword	mrg32k3aM1
	.align		8
        /*0018*/ 	.dword	mrg32k3aM2
	.align		8
        /*0020*/ 	.dword	mrg32k3aM1SubSeq
	.align		8
        /*0028*/ 	.dword	mrg32k3aM2SubSeq
	.align		8
        /*0030*/ 	.dword	mrg32k3aM1Seq
	.align		8
        /*0038*/ 	.dword	mrg32k3aM2Seq


//--------------------- .nv.constant3             --------------------------
	.section	.nv.constant3,"a",@progbits
	.align	8
.nv.constant3:
	.type		__cr_lgamma_table,@object
	.size		__cr_lgamma_table,(.L_8 - __cr_lgamma_table)
__cr_lgamma_table:
        /*0000*/ 	.byte	0x00, 0x00, 0x00, 0x00, 0x00, 0x00, 0x00, 0x00, 0x00, 0x00, 0x00, 0x00, 0x00, 0x00, 0x00, 0x00
        /*0010*/ 	.byte	0xef, 0x39, 0xfa, 0xfe, 0x42, 0x2e, 0xe6, 0x3f, 0x02, 0x20, 0x2a, 0xfa, 0x0b, 0xab, 0xfc, 0x3f
        /*0020*/ 	.byte	0xf9, 0x2c, 0x92, 0x7c, 0xa7, 0x6c, 0x09, 0x40, 0xc9, 0x79, 0x44, 0x3c, 0x64, 0x26, 0x13, 0x40
        /*0030*/ 	.byte	0xca, 0x01, 0xcf, 0x3a, 0x27, 0x51, 0x1a, 0x40, 0x30, 0xcc, 0x2d, 0xf3, 0xe1, 0x0c, 0x21, 0x40
        /*0040*/ 	.byte	0x0d, 0xb7, 0xfc, 0x82, 0x8e, 0x35, 0x25, 0x40
.L_8:


//--------------------- .text._Z9mc_kernellidddddiiPKdmPdS1_ --------------------------
	.section	.text._Z9mc_kernellidddddiiPKdmPdS1_,"ax",@progbits
	.align	128
        .global         _Z9mc_kernellidddddiiPKdmPdS1_
        .type           _Z9mc_kernellidddddiiPKdmPdS1_,@function
        .size           _Z9mc_kernellidddddiiPKdmPdS1_,(.L_x_168 - _Z9mc_kernellidddddiiPKdmPdS1_)
        .other          _Z9mc_kernellidddddiiPKdmPdS1_,@"STO_CUDA_ENTRY STV_DEFAULT"
_Z9mc_kernellidddddiiPKdmPdS1_:
.text._Z9mc_kernellidddddiiPKdmPdS1_:
[----:B------:R-:W0:Y:S01]  /*0000*/  LDC R1, c[0x0][0x37c] ;  /* 0x0000df00ff017b82 */ /* 0x000e220000000800 */
[----:B------:R-:W1:Y:S01]  /*0010*/  LDCU UR4, c[0x0][0x388] ;  /* 0x00007100ff0477ac */ /* 0x000e620008000800 */
[----:B------:R-:W-:-:S06]  /*0020*/  IMAD.MOV.U32 R2, RZ, RZ, 0x1 ;  /* 0x00000001ff027424 */ /* 0x000fcc00078e00ff */
[----:B------:R-:W2:Y:S01]  /*0030*/  LDC R12, c[0x0][0x3b4] ;  /* 0x0000ed00ff0c7b82 */ /* 0x000ea20000000800 */
[----:B0-----:R-:W-:Y:S01]  /*0040*/  VIADD R1, R1, 0xfffffd00 ;  /* 0xfffffd0001017836 */ /* 0x001fe20000000000 */
[----:B------:R-:W0:Y:S06]  /*0050*/  LDCU.64 UR6, c[0x0][0x3b0] ;  /* 0x00007600ff0677ac */ /* 0x000e2c0008000a00 */
[----:B------:R-:W3:Y:S01]  /*0060*/  LDC R41, c[0x0][0x360] ;  /* 0x0000d800ff297b82 */ /* 0x000ee20000000800 */
[----:B------:R-:W4:Y:S01]  /*0070*/  LDCU UR5, c[0x0][0x370] ;  /* 0x00006e00ff0577ac */ /* 0x000f220008000800 */
[----:B-1----:R-:W1:Y:S06]  /*0080*/  I2F.F64 R6, UR4 ;  /* 0x0000000400067d12 */ /* 0x002e6c0008201c00 */
[----:B------:R-:W3:Y:S01]  /*0090*/  S2UR UR4, SR_CTAID.X ;  /* 0x00000000000479c3 */ /* 0x000ee20000002500 */
[----:B--2---:R-:W-:Y:S01]  /*00a0*/  FSETP.GEU.AND P1, PT, |R12|, 6.5827683646048100446e-37, PT ;  /* 0x036000000c00780b */ /* 0x004fe20003f2e200 */
[----:B-1----:R-:W1:Y:S02]  /*00b0*/  MUFU.RCP64H R3, R7 ;  /* 0x0000000700037308 */ /* 0x002e640000001800 */
[----:B-1----:R-:W-:-:S08]  /*00c0*/  DFMA R4, -R6, R2, 1 ;  /* 0x3ff000000604742b */ /* 0x002fd00000000102 */
[----:B------:R-:W-:-:S08]  /*00d0*/  DFMA R4, R4, R4, R4 ;  /* 0x000000040404722b */ /* 0x000fd00000000004 */
[----:B------:R-:W-:-:S08]  /*00e0*/  DFMA R4, R2, R4, R2 ;  /* 0x000000040204722b */ /* 0x000fd00000000002 */
[----:B------:R-:W-:-:S08]  /*00f0*/  DFMA R2, -R6, R4, 1 ;  /* 0x3ff000000602742b */ /* 0x000fd00000000104 */
[----:B------:R-:W-:Y:S01]  /*0100*/  DFMA R2, R4, R2, R4 ;  /* 0x000000020402722b */ /* 0x000fe20000000004 */
[----:B------:R-:W3:Y:S01]  /*0110*/  S2R R4, SR_TID.X ;  /* 0x0000000000047919 */ /* 0x000ee20000002100 */
[----:B------:R-:W-:-:S06]  /*0120*/  MOV R5, RZ ;  /* 0x000000ff00057202 */ /* 0x000fcc0000000f00 */
[----:B0-----:R-:W-:-:S08]  /*0130*/  DMUL R8, R2, UR6 ;  /* 0x0000000602087c28 */ /* 0x001fd00008000000 */
[----:B------:R-:W-:-:S08]  /*0140*/  DFMA R10, -R6, R8, UR6 ;  /* 0x00000006060a7e2b */ /* 0x000fd00008000108 */
[----:B------:R-:W-:-:S10]  /*0150*/  DFMA R2, R2, R10, R8 ;  /* 0x0000000a0202722b */ /* 0x000fd40000000008 */
[----:B------:R-:W-:Y:S01]  /*0160*/  FFMA R0, RZ, R7, R3 ;  /* 0x00000007ff007223 */ /* 0x000fe20000000003 */
[----:B---3--:R-:W-:-:S04]  /*0170*/  IMAD.WIDE.U32 R54, R41, UR4, R4 ;  /* 0x0000000429367c25 */ /* 0x008fc8000f8e0004 */
[----:B------:R-:W-:Y:S01]  /*0180*/  FSETP.GT.AND P0, PT, |R0|, 1.469367938527859385e-39, PT ;  /* 0x001000000000780b */ /* 0x000fe20003f04200 */
[----:B----4-:R-:W-:-:S12]  /*0190*/  IMAD.WIDE.U32 R40, R41, UR5, RZ ;  /* 0x0000000529287c25 */ /* 0x010fd8000f8e00ff */
[----:B------:R-:W-:Y:S05]  /*01a0*/  @P0 BRA P1, `(.L_x_0) ;  /* 0x0000000000240947 */ /* 0x000fea0000800000 */
[----:B------:R-:W0:Y:S01]  /*01b0*/  LDCU.64 UR4, c[0x0][0x3b0] ;  /* 0x00007600ff0477ac */ /* 0x000e220008000a00 */
[----:B------:R-:W-:Y:S01]  /*01c0*/  IMAD.MOV.U32 R12, RZ, RZ, R6 ;  /* 0x000000ffff0c7224 */ /* 0x000fe200078e0006 */
[----:B------:R-:W-:Y:S01]  /*01d0*/  MOV R26, 0x220 ;  /* 0x00000220001a7802 */ /* 0x000fe20000000f00 */
[----:B------:R-:W-:Y:S02]  /*01e0*/  IMAD.MOV.U32 R13, RZ, RZ, R7 ;  /* 0x000000ffff0d7224 */ /* 0x000fe400078e0007 */
[----:B0-----:R-:W-:Y:S01]  /*01f0*/  IMAD.U32 R62, RZ, RZ, UR4 ;  /* 0x00000004ff3e7e24 */ /* 0x001fe2000f8e00ff */
[----:B------:R-:W-:-:S07]  /*0200*/  MOV R63, UR5 ;  /* 0x00000005003f7c02 */ /* 0x000fce0008000f00 */
[----:B------:R-:W-:Y:S05]  /*0210*/  CALL.REL.NOINC `($__internal_0_$__cuda_sm20_div_rn_f64_full) ;  /* 0x0000008000bc7944 */ /* 0x000fea0003c00000 */
[----:B------:R-:W-:Y:S01]  /*0220*/  IMAD.MOV.U32 R2, RZ, RZ, R12 ;  /* 0x000000ffff027224 */ /* 0x000fe200078e000c */
[----:B------:R-:W-:-:S07]  /*0230*/  MOV R3, R13 ;  /* 0x0000000d00037202 */ /* 0x000fce0000000f00 */
.L_x_0:
[----:B------:R-:W0:Y:S01]  /*0240*/  MUFU.RSQ64H R9, R3 ;  /* 0x0000000300097308 */ /* 0x000e220000001c00 */
[----:B------:R-:W-:Y:S01]  /*0250*/  VIADD R8, R3, 0xfcb00000 ;  /* 0xfcb0000003087836 */ /* 0x000fe20000000000 */
[----:B------:R-:W1:Y:S01]  /*0260*/  LDC.64 R12, c[0x0][0x3a8] ;  /* 0x0000ea00ff0c7b82 */ /* 0x000e620000000a00 */
[----:B------:R-:W-:Y:S01]  /*0270*/  IMAD.MOV.U32 R10, RZ, RZ, 0x0 ;  /* 0x00000000ff0a7424 */ /* 0x000fe200078e00ff */
[----:B------:R-:W-:Y:S01]  /*0280*/  MOV R11, 0x3fd80000 ;  /* 0x3fd80000000b7802 */ /* 0x000fe20000000f00 */
[----:B------:R-:W-:Y:S01]  /*0290*/  BSSY.RECONVERGENT B0, `(.L_x_1) ;  /* 0x0000015000007945 */ /* 0x000fe20003800200 */
[----:B------:R-:W-:-:S04]  /*02a0*/  ISETP.GE.U32.AND P0, PT, R8, 0x7ca00000, PT ;  /* 0x7ca000000800780c */ /* 0x000fc80003f06070 */
[----:B------:R-:W2:Y:S01]  /*02b0*/  LDC.64 R14, c[0x0][0x3a0] ;  /* 0x0000e800ff0e7b82 */ /* 0x000ea20000000a00 */
[----:B0-----:R-:W-:-:S08]  /*02c0*/  DMUL R4, R8, R8 ;  /* 0x0000000808047228 */ /* 0x001fd00000000000 */
[----:B------:R-:W-:-:S08]  /*02d0*/  DFMA R4, -R4, R2, 1 ;  /* 0x3ff000000404742b */ /* 0x000fd00000000102 */
[----:B------:R-:W-:Y:S02]  /*02e0*/  DFMA R10, R4, R10, 0.5 ;  /* 0x3fe00000040a742b */ /* 0x000fe4000000000a */
[----:B------:R-:W-:-:S08]  /*02f0*/  DMUL R4, R8, R4 ;  /* 0x0000000408047228 */ /* 0x000fd00000000000 */
[----:B------:R-:W-:Y:S02]  /*0300*/  DFMA R16, R10, R4, R8 ;  /* 0x000000040a10722b */ /* 0x000fe40000000008 */
[----:B-1----:R-:W-:-:S06]  /*0310*/  DMUL R4, R12, -0.5 ;  /* 0xbfe000000c047828 */ /* 0x002fcc0000000000 */
[----:B------:R-:W-:Y:S02]  /*0320*/  DMUL R18, R16, R2 ;  /* 0x0000000210127228 */ /* 0x000fe40000000000 */
[----:B--2---:R-:W-:Y:S01]  /*0330*/  DFMA R4, R4, R12, R14 ;  /* 0x0000000c0404722b */ /* 0x004fe2000000000e */
[----:B------:R-:W-:Y:S02]  /*0340*/  VIADD R11, R17, 0xfff00000 ;  /* 0xfff00000110b7836 */ /* 0x000fe40000000000 */
[----:B------:R-:W-:-:S03]  /*0350*/  IMAD.MOV.U32 R10, RZ, RZ, R16 ;  /* 0x000000ffff0a7224 */ /* 0x000fc600078e0010 */
[----:B------:R-:W-:Y:S02]  /*0360*/  DFMA R12, R18, -R18, R2 ;  /* 0x80000012120c722b */ /* 0x000fe40000000002 */
[----:B------:R-:W-:-:S06]  /*0370*/  DMUL R52, R4, R2 ;  /* 0x0000000204347228 */ /* 0x000fcc0000000000 */
[----:B------:R-:W-:Y:S01]  /*0380*/  DFMA R50, R12, R10, R18 ;  /* 0x0000000a0c32722b */ /* 0x000fe20000000012 */
[----:B------:R-:W-:Y:S10]  /*0390*/  @!P0 BRA `(.L_x_2) ;  /* 0x0000000000108947 */ /* 0x000ff40003800000 */
[----:B------:R-:W-:Y:S01]  /*03a0*/  MOV R4, R2 ;  /* 0x0000000200047202 */ /* 0x000fe20000000f00 */
[----:B------:R-:W-:Y:S01]  /*03b0*/  IMAD.MOV.U32 R5, RZ, RZ, R3 ;  /* 0x000000ffff057224 */ /* 0x000fe200078e0003 */
[----:B------:R-:W-:-:S07]  /*03c0*/  MOV R0, 0x3e0 ;  /* 0x000003e000007802 */ /* 0x000fce0000000f00 */
[----:B------:R-:W-:Y:S05]  /*03d0*/  CALL.REL.NOINC `($__internal_1_$__cuda_sm20_dsqrt_rn_f64_mediumpath_v1) ;  /* 0x0000008400c47944 */ /* 0x000fea0003c00000 */
.L_x_2:
[----:B------:R-:W-:Y:S05]  /*03e0*/  BSYNC.RECONVERGENT B0 ;  /* 0x0000000000007941 */ /* 0x000fea0003800200 */
.L_x_1:
[----:B------:R-:W0:Y:S01]  /*03f0*/  LDC.64 R2, c[0x0][0x3b0] ;  /* 0x0000ec00ff027b82 */ /* 0x000e220000000a00 */
[----:B------:R-:W1:Y:S01]  /*0400*/  LDCU.128 UR8, c[0x0][0x3a0] ;  /* 0x00007400ff0877ac */ /* 0x000e620008000c00 */
[----:B------:R-:W-:Y:S01]  /*0410*/  IMAD.MOV.U32 R4, RZ, RZ, 0x652b82fe ;  /* 0x652b82feff047424 */ /* 0x000fe200078e00ff */
[----:B------:R-:W-:Y:S01]  /*0420*/  MOV R5, 0x3ff71547 ;  /* 0x3ff7154700057802 */ /* 0x000fe20000000f00 */
[----:B------:R-:W-:Y:S01]  /*0430*/  IMAD.WIDE.U32 R12, R54, -0x326172a9, RZ ;  /* 0xcd9e8d57360c7825 */ /* 0x000fe200078e00ff */
[----:B------:R-:W2:Y:S01]  /*0440*/  LDCU.64 UR6, c[0x0][0x3c8] ;  /* 0x00007900ff0677ac */ /* 0x000ea20008000a00 */
[----:B------:R-:W-:Y:S01]  /*0450*/  UMOV UR4, 0xfefa39ef ;  /* 0xfefa39ef00047882 */ /* 0x000fe20000000000 */
[----:B------:R-:W-:Y:S01]  /*0460*/  UMOV UR5, 0x3fe62e42 ;  /* 0x3fe62e4200057882 */ /* 0x000fe20000000000 */
[----:B------:R-:W-:Y:S01]  /*0470*/  UMOV UR12, 0x55555511 ;  /* 0x55555511000c7882 */ /* 0x000fe20000000000 */
[----:B------:R-:W-:Y:S01]  /*0480*/  UMOV UR13, 0x3fc55555 ;  /* 0x3fc55555000d7882 */ /* 0x000fe20000000000 */
[----:B------:R-:W-:Y:S01]  /*0490*/  UMOV UR14, 0xb ;  /* 0x0000000b000e7882 */ /* 0x000fe20000000000 */
[----:B------:R-:W-:Y:S01]  /*04a0*/  UMOV UR15, 0x3fe00000 ;  /* 0x3fe00000000f7882 */ /* 0x000fe20000000000 */
[----:B------:R-:W3:Y:S01]  /*04b0*/  LDCU.64 UR34, c[0x0][0x380] ;  /* 0x00007000ff2277ac */ /* 0x000ee20008000a00 */
[----:B------:R-:W4:Y:S01]  /*04c0*/  LDCU UR28, c[0x0][0x388] ;  /* 0x00007100ff1c77ac */ /* 0x000f220008000800 */
[----:B-1----:R-:W-:Y:S01]  /*04d0*/  DMUL R50, R50, UR10 ;  /* 0x0000000a32327c28 */ /* 0x002fe20008000000 */
[----:B--2---:R-:W-:Y:S01]  /*04e0*/  LOP3.LUT R14, R13, UR6, RZ, 0x3c, !PT ;  /* 0x000000060d0e7c12 */ /* 0x004fe2000f8e3cff */
[----:B0-----:R-:W-:Y:S01]  /*04f0*/  DMUL R2, R2, -UR8 ;  /* 0x8000000802027c28 */ /* 0x001fe20008000000 */
[----:B------:R-:W-:Y:S01]  /*0500*/  UMOV UR8, 0x69ce2bdf ;  /* 0x69ce2bdf00087882 */ /* 0x000fe20000000000 */
[----:B------:R-:W-:Y:S01]  /*0510*/  UMOV UR9, 0x3e5ade15 ;  /* 0x3e5ade1500097882 */ /* 0x000fe20000000000 */
[----:B------:R-:W-:Y:S01]  /*0520*/  LOP3.LUT R16, R55, UR7, RZ, 0x3c, !PT ;  /* 0x0000000737107c12 */ /* 0x000fe2000f8e3cff */
[----:B------:R-:W-:Y:S01]  /*0530*/  UIADD3 UR16, UPT, UPT, UR7, -0x4498517b, URZ ;  /* 0xbb67ae8507107890 */ /* 0x000fe2000fffe0ff */
[----:B------:R-:W-:Y:S01]  /*0540*/  IMAD.WIDE.U32 R14, R14, -0x2daee0ad, RZ ;  /* 0xd2511f530e0e7825 */ /* 0x000fe200078e00ff */
[----:B------:R-:W-:-:S02]  /*0550*/  UIADD3 UR17, UPT, UPT, UR6, -0x61c88647, URZ ;  /* 0x9e3779b906117890 */ /* 0x000fc4000fffe0ff */
[----:B------:R-:W-:Y:S01]  /*0560*/  DFMA R4, R2, R4, 6.75539944105574400000e+15 ;  /* 0x433800000204742b */ /* 0x000fe20000000004 */
[----:B------:R-:W-:Y:S01]  /*0570*/  IMAD.WIDE.U32 R16, R16, -0x326172a9, RZ ;  /* 0xcd9e8d5710107825 */ /* 0x000fe200078e00ff */
[----:B------:R-:W-:Y:S01]  /*0580*/  LOP3.LUT R18, R15, UR16, RZ, 0x3c, !PT ;  /* 0x000000100f127c12 */ /* 0x000fe2000f8e3cff */
[----:B------:R-:W-:Y:S01]  /*0590*/  UIADD3 UR18, UPT, UPT, UR6, 0x3c6ef372, URZ ;  /* 0x3c6ef37206127890 */ /* 0x000fe2000fffe0ff */
[----:B------:R-:W-:Y:S01]  /*05a0*/  FSETP.GEU.AND P1, PT, |R3|, 4.1917929649353027344, PT ;  /* 0x4086232b0300780b */ /* 0x000fe20003f2e200 */
[----:B------:R-:W-:Y:S01]  /*05b0*/  UIADD3 UR19, UPT, UPT, UR7, 0x76cf5d0a, URZ ;  /* 0x76cf5d0a07137890 */ /* 0x000fe2000fffe0ff */
[----:B------:R-:W-:Y:S01]  /*05c0*/  LOP3.LUT R12, R12, UR17, R17, 0x96, !PT ;  /* 0x000000110c0c7c12 */ /* 0x000fe2000f8e9611 */
[----:B------:R-:W-:Y:S01]  /*05d0*/  IMAD.WIDE.U32 R18, R18, -0x326172a9, RZ ;  /* 0xcd9e8d5712127825 */ /* 0x000fe200078e00ff */
[----:B------:R-:W-:Y:S01]  /*05e0*/  DADD R8, R4, -6.75539944105574400000e+15 ;  /* 0xc338000004087429 */ /* 0x000fe20000000000 */
[----:B------:R-:W-:Y:S01]  /*05f0*/  UIADD3 UR20, UPT, UPT, UR7, 0x32370b8f, URZ ;  /* 0x32370b8f07147890 */ /* 0x000fe2000fffe0ff */
[----:B---3--:R-:W-:Y:S01]  /*0600*/  ISETP.GE.U32.AND P0, PT, R54, UR34, PT ;  /* 0x0000002236007c0c */ /* 0x008fe2000bf06070 */
[----:B------:R-:W-:Y:S01]  /*0610*/  IMAD.WIDE.U32 R12, R12, -0x2daee0ad, RZ ;  /* 0xd2511f530c0c7825 */ /* 0x000fe200078e00ff */
[----:B------:R-:W-:Y:S01]  /*0620*/  LOP3.LUT R15, R16, UR18, R19, 0x96, !PT ;  /* 0x00000012100f7c12 */ /* 0x000fe2000f8e9613 */
[----:B------:R-:W-:Y:S01]  /*0630*/  UIADD3 UR21, UPT, UPT, UR6, -0x255992d5, URZ ;  /* 0xdaa66d2b06157890 */ /* 0x000fe2000fffe0ff */
[----:B------:R-:W-:Y:S01]  /*0640*/  ISETP.GE.AND.EX P0, PT, R55, UR35, PT, P0 ;  /* 0x0000002337007c0c */ /* 0x000fe2000bf06300 */
[----:B------:R-:W-:Y:S01]  /*0650*/  UIADD3 UR22, UPT, UPT, UR6, 0x78dde6e4, URZ ;  /* 0x78dde6e406167890 */ /* 0x000fe2000fffe0ff */
[----:B------:R-:W-:Y:S01]  /*0660*/  DFMA R10, R8, -UR4, R2 ;  /* 0x80000004080a7c2b */ /* 0x000fe20008000002 */
[----:B------:R-:W-:Y:S01]  /*0670*/  UMOV UR4, 0x3b39803f ;  /* 0x3b39803f00047882 */ /* 0x000fe20000000000 */
[----:B------:R-:W-:Y:S01]  /*0680*/  UMOV UR5, 0x3c7abc9e ;  /* 0x3c7abc9e00057882 */ /* 0x000fe20000000000 */
[----:B------:R-:W-:Y:S01]  /*0690*/  LOP3.LUT R16, R14, UR19, R13, 0x96, !PT ;  /* 0x000000130e107c12 */ /* 0x000fe2000f8e960d */
[----:B------:R-:W-:Y:S01]  /*06a0*/  IMAD.WIDE.U32 R14, R15, -0x2daee0ad, RZ ;  /* 0xd2511f530f0e7825 */ /* 0x000fe200078e00ff */
[----:B------:R-:W-:-:S02]  /*06b0*/  UIADD3 UR23, UPT, UPT, UR7, -0x126145ec, URZ ;  /* 0xed9eba1407177890 */ /* 0x000fc4000fffe0ff */
[----:B------:R-:W-:Y:S01]  /*06c0*/  UIADD3 UR25, UPT, UPT, UR7, -0x56f99767, URZ ;  /* 0xa906689907197890 */ /* 0x000fe2000fffe0ff */
[----:B------:R-:W-:Y:S01]  /*06d0*/  DFMA R8, R8, -UR4, R10 ;  /* 0x8000000408087c2b */ /* 0x000fe2000800000a */
[----:B------:R-:W-:Y:S01]  /*06e0*/  UMOV UR4, 0x62401315 ;  /* 0x6240131500047882 */ /* 0x000fe20000000000 */
[----:B------:R-:W-:Y:S01]  /*06f0*/  IMAD.MOV.U32 R10, RZ, RZ, -0x35dec16 ;  /* 0xfca213eaff0a7424 */ /* 0x000fe200078e00ff */
[----:B------:R-:W-:Y:S01]  /*0700*/  UMOV UR5, 0x3ec71dee ;  /* 0x3ec71dee00057882 */ /* 0x000fe20000000000 */
[----:B------:R-:W-:Y:S01]  /*0710*/  IMAD.MOV.U32 R11, RZ, RZ, 0x3e928af3 ;  /* 0x3e928af3ff0b7424 */ /* 0x000fe200078e00ff */
[----:B------:R-:W-:Y:S01]  /*0720*/  LOP3.LUT R19, R12, UR20, R15, 0x96, !PT ;  /* 0x000000140c137c12 */ /* 0x000fe2000f8e960f */
[----:B------:R-:W-:Y:S01]  /*0730*/  IMAD.WIDE.U32 R16, R16, -0x326172a9, RZ ;  /* 0xcd9e8d5710107825 */ /* 0x000fe200078e00ff */
[----:B------:R-:W-:Y:S02]  /*0740*/  UIADD3 UR24, UPT, UPT, UR6, 0x1715609d, URZ ;  /* 0x1715609d06187890 */ /* 0x000fe4000fffe0ff */
[----:B------:R-:W-:Y:S01]  /*0750*/  UIADD3 UR27, UPT, UPT, UR7, 0x646e171e, URZ ;  /* 0x646e171e071b7890 */ /* 0x000fe2000fffe0ff */
[----:B------:R-:W-:Y:S01]  /*0760*/  DFMA R10, R8, UR8, R10 ;  /* 0x00000008080a7c2b */ /* 0x000fe2000800000a */
[----:B------:R-:W-:Y:S01]  /*0770*/  LOP3.LUT R12, R18, UR21, R17, 0x96, !PT ;  /* 0x00000015120c7c12 */ /* 0x000fe2000f8e9611 */
[----:B------:R-:W-:Y:S01]  /*0780*/  IMAD.WIDE.U32 R18, R19, -0x326172a9, RZ ;  /* 0xcd9e8d5713127825 */ /* 0x000fe200078e00ff */
[----:B------:R-:W-:-:S02]  /*0790*/  UIADD3 UR26, UPT, UPT, UR6, -0x4ab325aa, URZ ;  /* 0xb54cda56061a7890 */ /* 0x000fc4000fffe0ff */
[----:B------:R-:W-:Y:S01]  /*07a0*/  UIADD3 UR29, UPT, UPT, UR6, 0x5384540f, URZ ;  /* 0x5384540f061d7890 */ /* 0x000fe2000fffe0ff */
[----:B------:R-:W-:Y:S01]  /*07b0*/  IMAD.WIDE.U32 R12, R12, -0x2daee0ad, RZ ;  /* 0xd2511f530c0c7825 */ /* 0x000fe200078e00ff */
[----:B------:R-:W-:Y:S01]  /*07c0*/  LOP3.LUT R15, R16, UR22, R19, 0x96, !PT ;  /* 0x00000016100f7c12 */ /* 0x000fe2000f8e9613 */
[C---:B------:R-:W-:Y:S01]  /*07d0*/  DFMA R10, R8.reuse, R10, UR4 ;  /* 0x00000004080a7e2b */ /* 0x040fe2000800000a */
[----:B------:R-:W-:Y:S01]  /*07e0*/  UMOV UR4, 0x7c89eb71 ;  /* 0x7c89eb7100047882 */ /* 0x000fe20000000000 */
[----:B------:R-:W-:Y:S01]  /*07f0*/  UMOV UR5, 0x3efa0199 ;  /* 0x3efa019900057882 */ /* 0x000fe20000000000 */
[----:B------:R-:W-:Y:S01]  /*0800*/  LOP3.LUT R16, R14, UR23, R13, 0x96, !PT ;  /* 0x000000170e107c12 */ /* 0x000fe2000f8e960d */
[----:B------:R-:W-:Y:S01]  /*0810*/  IMAD.WIDE.U32 R14, R15, -0x2daee0ad, RZ ;  /* 0xd2511f530f0e7825 */ /* 0x000fe200078e00ff */
[----:B------:R-:W-:Y:S02]  /*0820*/  UIADD3 UR30, UPT, UPT, UR7, 0x1fd5c5a3, URZ ;  /* 0x1fd5c5a3071e7890 */ /* 0x000fe4000fffe0ff */
[----:B------:R-:W-:Y:S01]  /*0830*/  UIADD3 UR32, UPT, UPT, UR6, -0xe443238, URZ ;  /* 0xf1bbcdc806207890 */ /* 0x000fe2000fffe0ff */
[C---:B------:R-:W-:Y:S01]  /*0840*/  DFMA R10, R8.reuse, R10, UR4 ;  /* 0x00000004080a7e2b */ /* 0x040fe2000800000a */
[----:B------:R-:W-:Y:S01]  /*0850*/  UMOV UR4, 0x14761f65 ;  /* 0x14761f6500047882 */ /* 0x000fe20000000000 */
[----:B------:R-:W-:Y:S01]  /*0860*/  UMOV UR5, 0x3f2a01a0 ;  /* 0x3f2a01a000057882 */ /* 0x000fe20000000000 */
[----:B------:R-:W-:Y:S01]  /*0870*/  IMAD.WIDE.U32 R16, R16, -0x326172a9, RZ ;  /* 0xcd9e8d5710107825 */ /* 0x000fe200078e00ff */
[----:B------:R-:W-:Y:S01]  /*0880*/  LOP3.LUT R19, R12, UR25, R15, 0x96, !PT ;  /* 0x000000190c137c12 */ /* 0x000fe2000f8e960f */
[----:B------:R-:W-:Y:S01]  /*0890*/  UIADD3 UR33, UPT, UPT, UR7, -0x24c28bd8, URZ ;  /* 0xdb3d742807217890 */ /* 0x000fe2000fffe0ff */
[----:B------:R-:W0:Y:S02]  /*08a0*/  LDCU.64 UR8, c[0x0][0x358] ;  /* 0x00006b00ff0877ac */ /* 0x000e240008000a00 */
[----:B------:R-:W-:Y:S01]  /*08b0*/  DFMA R10, R8, R10, UR4 ;  /* 0x00000004080a7e2b */ /* 0x000fe2000800000a */
[----:B------:R-:W-:Y:S01]  /*08c0*/  LOP3.LUT R12, R18, UR24, R17, 0x96, !PT ;  /* 0x00000018120c7c12 */ /* 0x000fe2000f8e9611 */
[----:B------:R-:W-:Y:S01]  /*08d0*/  IMAD.WIDE.U32 R18, R19, -0x326172a9, RZ ;  /* 0xcd9e8d5713127825 */ /* 0x000fe200078e00ff */
[----:B------:R-:W-:Y:S01]  /*08e0*/  UMOV UR4, 0x1852b7af ;  /* 0x1852b7af00047882 */ /* 0x000fe20000000000 */
[----:B------:R-:W-:Y:S01]  /*08f0*/  UMOV UR5, 0x3f56c16c ;  /* 0x3f56c16c00057882 */ /* 0x000fe20000000000 */
[----:B------:R-:W1:Y:S01]  /*0900*/  LDCU UR31, c[0x0][0x388] ;  /* 0x00007100ff1f77ac */ /* 0x000e620008000800 */
[----:B------:R-:W-:-:S02]  /*0910*/  IMAD.WIDE.U32 R12, R12, -0x2daee0ad, RZ ;  /* 0xd2511f530c0c7825 */ /* 0x000fc400078e00ff */
[----:B------:R-:W-:Y:S01]  /*0920*/  DFMA R10, R8, R10, UR4 ;  /* 0x00000004080a7e2b */ /* 0x000fe2000800000a */
[----:B------:R-:W-:Y:S01]  /*0930*/  UMOV UR4, 0x11122322 ;  /* 0x1112232200047882 */ /* 0x000fe20000000000 */
[----:B------:R-:W-:Y:S01]  /*0940*/  UMOV UR5, 0x3f811111 ;  /* 0x3f81111100057882 */ /* 0x000fe20000000000 */
[----:B------:R-:W-:Y:S02]  /*0950*/  LOP3.LUT R17, R14, UR27, R13, 0x96, !PT ;  /* 0x0000001b0e117c12 */ /* 0x000fe4000f8e960d */
[----:B------:R-:W-:-:S03]  /*0960*/  LOP3.LUT R14, R16, UR26, R19, 0x96, !PT ;  /* 0x0000001a100e7c12 */ /* 0x000fc6000f8e9613 */
[----:B------:R-:W-:Y:S01]  /*0970*/  DFMA R10, R8, R10, UR4 ;  /* 0x00000004080a7e2b */ /* 0x000fe2000800000a */
[----:B------:R-:W-:Y:S01]  /*0980*/  UMOV UR4, 0x555502a1 ;  /* 0x555502a100047882 */ /* 0x000fe20000000000 */
[----:B------:R-:W-:Y:S01]  /*0990*/  UMOV UR5, 0x3fa55555 ;  /* 0x3fa5555500057882 */ /* 0x000fe20000000000 */
[----:B------:R-:W-:-:S04]  /*09a0*/  IMAD.WIDE.U32 R16, R17, -0x326172a9, RZ ;  /* 0xcd9e8d5711107825 */ /* 0x000fc800078e00ff */
[----:B------:R-:W-:Y:S01]  /*09b0*/  IMAD.WIDE.U32 R14, R14, -0x2daee0ad, RZ ;  /* 0xd2511f530e0e7825 */ /* 0x000fe200078e00ff */
[C---:B------:R-:W-:Y:S01]  /*09c0*/  DFMA R10, R8.reuse, R10, UR4 ;  /* 0x00000004080a7e2b */ /* 0x040fe2000800000a */
[----:B------:R-:W-:Y:S01]  /*09d0*/  LOP3.LUT R13, R18, UR29, R17, 0x96, !PT ;  /* 0x0000001d120d7c12 */ /* 0x000fe2000f8e9611 */
[----:B------:R-:W-:Y:S02]  /*09e0*/  UIADD3 UR5, UPT, UPT, UR6, -0x700cb87f, URZ ;  /* 0x8ff3478106057890 */ /* 0x000fe4000fffe0ff */
[----:B------:R-:W-:Y:S01]  /*09f0*/  LOP3.LUT R18, R12, UR30, R15, 0x96, !PT ;  /* 0x0000001e0c127c12 */ /* 0x000fe2000f8e960f */
[----:B------:R-:W-:Y:S01]  /*0a00*/  UIADD3 UR6, UPT, UPT, UR7, -0x695add53, URZ ;  /* 0x96a522ad07067890 */ /* 0x000fe2000fffe0ff */
[----:B------:R-:W-:Y:S02]  /*0a10*/  IMAD.WIDE.U32 R12, R13, -0x2daee0ad, RZ ;  /* 0xd2511f530d0c7825 */ /* 0x000fe400078e00ff */
[----:B------:R-:W-:Y:S01]  /*0a20*/  DFMA R10, R8, R10, UR12 ;  /* 0x0000000c080a7e2b */ /* 0x000fe2000800000a */
[----:B------:R-:W2:Y:S01]  /*0a30*/  LDCU.64 UR12, c[0x0][0x3c8] ;  /* 0x00007900ff0c77ac */ /* 0x000ea20008000a00 */
[----:B------:R-:W-:Y:S01]  /*0a40*/  IMAD.WIDE.U32 R18, R18, -0x326172a9, RZ ;  /* 0xcd9e8d5712127825 */ /* 0x000fe200078e00ff */
[----:B------:R-:W-:-:S04]  /*0a50*/  LOP3.LUT R14, R14, UR33, R13, 0x96, !PT ;  /* 0x000000210e0e7c12 */ /* 0x000fc8000f8e960d */
[----:B------:R-:W-:Y:S01]  /*0a60*/  LOP3.LUT R16, R16, UR32, R19, 0x96, !PT ;  /* 0x0000002010107c12 */ /* 0x000fe2000f8e9613 */
[C---:B------:R-:W-:Y:S01]  /*0a70*/  DFMA R10, R8.reuse, R10, UR14 ;  /* 0x0000000e080a7e2b */ /* 0x040fe2000800000a */
[----:B------:R-:W-:Y:S01]  /*0a80*/  IMAD.HI.U32 R13, R14, -0x326172a9, RZ ;  /* 0xcd9e8d570e0d7827 */ /* 0x000fe200078e00ff */
[----:B------:R-:W3:Y:S04]  /*0a90*/  LDCU.64 UR14, c[0x0][0x3c8] ;  /* 0x00007900ff0e77ac */ /* 0x000ee80008000a00 */
[----:B------:R-:W-:Y:S02]  /*0aa0*/  LOP3.LUT R47, R18, UR5, R13, 0x96, !PT ;  /* 0x00000005122f7c12 */ /* 0x000fe4000f8e960d */
[----:B------:R-:W-:-:S08]  /*0ab0*/  DFMA R10, R8, R10, 1 ;  /* 0x3ff00000080a742b */ /* 0x000fd0000000000a */
[----:B------:R-:W-:Y:S01]  /*0ac0*/  DFMA R10, R8, R10, 1 ;  /* 0x3ff00000080a742b */ /* 0x000fe2000000000a */
[----:B------:R-:W-:-:S05]  /*0ad0*/  IMAD.HI.U32 R9, R16, -0x2daee0ad, RZ ;  /* 0xd2511f5310097827 */ /* 0x000fca00078e00ff */
[----:B------:R-:W-:-:S04]  /*0ae0*/  LOP3.LUT R9, R12, UR6, R9, 0x96, !PT ;  /* 0x000000060c097c12 */ /* 0x000fc8000f8e9609 */
[----:B------:R-:W-:Y:S01]  /*0af0*/  LEA R61, R4, R11, 0x14 ;  /* 0x0000000b043d7211 */ /* 0x000fe200078ea0ff */
[----:B------:R-:W-:Y:S01]  /*0b00*/  IMAD.MOV.U32 R60, RZ, RZ, R10 ;  /* 0x000000ffff3c7224 */ /* 0x000fe200078e000a */
[----:B01234-:R-:W-:Y:S06]  /*0b10*/  @!P1 BRA `(.L_x_3) ;  /* 0x0000000000349947 */ /* 0x01ffec0003800000 */
[----:B------:R-:W-:Y:S01]  /*0b20*/  FSETP.GEU.AND P2, PT, |R3|, 4.2275390625, PT ;  /* 0x408748000300780b */ /* 0x000fe20003f4e200 */
[C---:B------:R-:W-:Y:S02]  /*0b30*/  DADD R12, R2.reuse, +INF ;  /* 0x7ff00000020c7429 */ /* 0x040fe40000000000 */
[----:B------:R-:W-:-:S08]  /*0b40*/  DSETP.GEU.AND P1, PT, R2, RZ, PT ;  /* 0x000000ff0200722a */ /* 0x000fd00003f2e000 */
[----:B------:R-:W-:Y:S02]  /*0b50*/  FSEL R60, R12, RZ, P1 ;  /* 0x000000ff0c3c7208 */ /* 0x000fe40000800000 */
[----:B------:R-:W-:Y:S01]  /*0b60*/  FSEL R61, R13, RZ, P1 ;  /* 0x000000ff0d3d7208 */ /* 0x000fe20000800000 */
[----:B------:R-:W-:Y:S06]  /*0b70*/  @P2 BRA `(.L_x_3) ;  /* 0x00000000001c2947 */ /* 0x000fec0003800000 */
[----:B------:R-:W-:Y:S01]  /*0b80*/  LEA.HI R0, R4, R4, RZ, 0x1 ;  /* 0x0000000404007211 */ /* 0x000fe200078f08ff */
[----:B------:R-:W-:-:S03]  /*0b90*/  IMAD.MOV.U32 R60, RZ, RZ, RZ ;  /* 0x000000ffff3c7224 */ /* 0x000fc600078e00ff */
[----:B------:R-:W-:-:S04]  /*0ba0*/  SHF.R.S32.HI R3, RZ, 0x1, R0 ;  /* 0x00000001ff037819 */ /* 0x000fc80000011400 */
[----:B------:R-:W-:Y:S01]  /*0bb0*/  LEA R11, R3, R11, 0x14 ;  /* 0x0000000b030b7211 */ /* 0x000fe200078ea0ff */
[----:B------:R-:W-:-:S05]  /*0bc0*/  IMAD.IADD R4, R4, 0x1, -R3 ;  /* 0x0000000104047824 */ /* 0x000fca00078e0a03 */
[----:B------:R-:W-:-:S06]  /*0bd0*/  LEA R61, R4, 0x3ff00000, 0x14 ;  /* 0x3ff00000043d7811 */ /* 0x000fcc00078ea0ff */
[----:B------:R-:W-:-:S11]  /*0be0*/  DMUL R60, R10, R60 ;  /* 0x0000003c0a3c7228 */ /* 0x000fd60000000000 */
.L_x_3:
[----:B------:R-:W-:Y:S01]  /*0bf0*/  BSSY.RECONVERGENT B0, `(.L_x_4) ;  /* 0x000078c000007945 */ /* 0x000fe20003800200 */
[----:B------:R-:W-:Y:S02]  /*0c00*/  CS2R R58, SRZ ;  /* 0x00000000003a7805 */ /* 0x000fe4000001ff00 */
[----:B------:R-:W-:Y:S01]  /*0c10*/  CS2R R56, SRZ ;  /* 0x0000000000387805 */ /* 0x000fe2000001ff00 */
[----:B------:R-:W-:Y:S06]  /*0c20*/  @P0 BRA `(.L_x_5) ;  /* 0x0000007800200947 */ /* 0x000fec0003800000 */
[----:B------:R-:W0:Y:S01]  /*0c30*/  LDC R8, c[0x0][0x3bc] ;  /* 0x0000ef00ff087b82 */ /* 0x000e220000000800 */
[----:B------:R-:W-:Y:S01]  /*0c40*/  IMAD.MOV.U32 R0, RZ, RZ, R9 ;  /* 0x000000ffff007224 */ /* 0x000fe200078e0009 */
[----:B------:R-:W-:Y:S01]  /*0c50*/  MOV R48, R54 ;  /* 0x0000003600307202 */ /* 0x000fe20000000f00 */
[----:B------:R-:W-:Y:S02]  /*0c60*/  IMAD R2, R14, -0x326172a9, RZ ;  /* 0xcd9e8d570e027824 */ /* 0x000fe400078e02ff */
[----:B------:R-:W-:Y:S02]  /*0c70*/  IMAD R4, R16, -0x2daee0ad, RZ ;  /* 0xd2511f5310047824 */ /* 0x000fe400078e02ff */
[----:B------:R-:W-:Y:S01]  /*0c80*/  IMAD.MOV.U32 R46, RZ, RZ, R55 ;  /* 0x000000ffff2e7224 */ /* 0x000fe200078e0037 */
[----:B0-----:R-:W-:-:S13]  /*0c90*/  ISETP.GT.AND P0, PT, R8, 0x1, PT ;  /* 0x000000010800780c */ /* 0x001fda0003f04270 */
[----:B------:R-:W-:Y:S05]  /*0ca0*/  @P0 BRA `(.L_x_6) ;  /* 0x0000002c00580947 */ /* 0x000fea0003800000 */
[----:B------:R-:W-:Y:S02]  /*0cb0*/  HFMA2 R72, -RZ, RZ, 0, 0 ;  /* 0x00000000ff487431 */ /* 0x000fe400000001ff */
[----:B------:R-:W-:Y:S01]  /*0cc0*/  IMAD.MOV.U32 R10, RZ, RZ, RZ ;  /* 0x000000ffff0a7224 */ /* 0x000fe200078e00ff */
[----:B------:R-:W-:Y:S01]  /*0cd0*/  CS2R R8, SRZ ;  /* 0x0000000000087805 */ /* 0x000fe2000001ff00 */
[----:B------:R-:W-:Y:S01]  /*0ce0*/  IMAD.MOV.U32 R5, RZ, RZ, RZ ;  /* 0x000000ffff057224 */ /* 0x000fe200078e00ff */
[----:B------:R-:W-:Y:S01]  /*0cf0*/  CS2R R56, SRZ ;  /* 0x0000000000387805 */ /* 0x000fe2000001ff00 */
[----:B------:R-:W-:Y:S01]  /*0d00*/  IMAD.MOV.U32 R3, RZ, RZ, RZ ;  /* 0x000000ffff037224 */ /* 0x000fe200078e00ff */
[----:B------:R-:W-:-:S07]  /*0d10*/  CS2R R58, SRZ ;  /* 0x00000000003a7805 */ /* 0x000fce000001ff00 */
.L_x_49:
[----:B------:R-:W0:Y:S01]  /*0d20*/  LDCU UR4, c[0x0][0x388] ;  /* 0x00007100ff0477ac */ /* 0x000e220008000800 */
[----:B------:R-:W-:Y:S01]  /*0d30*/  IMAD.MOV.U32 R11, RZ, RZ, RZ ;  /* 0x000000ffff0b7224 */ /* 0x000fe200078e00ff */
[----:B------:R-:W-:Y:S01]  /*0d40*/  CS2R R68, SRZ ;  /* 0x0000000000447805 */ /* 0x000fe2000001ff00 */
[----:B------:R-:W1:Y:S01]  /*0d50*/  LDCU.64 UR10, c[0x0][0x390] ;  /* 0x00007200ff0a77ac */ /* 0x000e620008000a00 */
[----:B0-----:R-:W-:-:S04]  /*0d60*/  MOV R14, UR4 ;  /* 0x00000004000e7c02 */ /* 0x001fc80008000f00 */
[----:B------:R-:W-:Y:S01]  /*0d70*/  ISETP.GE.AND P0, PT, R14, 0x4, PT ;  /* 0x000000040e00780c */ /* 0x000fe20003f06270 */
[----:B-1----:R-:W-:Y:S01]  /*0d80*/  IMAD.U32 R66, RZ, RZ, UR10 ;  /* 0x0000000aff427e24 */ /* 0x002fe2000f8e00ff */
[----:B------:R-:W-:-:S11]  /*0d90*/  MOV R67, UR11 ;  /* 0x0000000b00437c02 */ /* 0x000fd60008000f00 */
[----:B------:R-:W-:Y:S05]  /*0da0*/  @!P0 BRA `(.L_x_7) ;  /* 0x00000018000c8947 */ /* 0x000fea0003800000 */
[----:B------:R-:W-:Y:S01]  /*0db0*/  VIADD R3, R14, 0xfffffffc ;  /* 0xfffffffc0e037836 */ /* 0x000fe20000000000 */
[----:B------:R-:W-:Y:S01]  /*0dc0*/  CS2R R68, SRZ ;  /* 0x0000000000447805 */ /* 0x000fe2000001ff00 */
[----:B------:R-:W-:Y:S01]  /*0dd0*/  IMAD R71, R72, -0x2daee0ad, RZ ;  /* 0xd2511f5348477824 */ /* 0x000fe200078e02ff */
[----:B------:R-:W-:Y:S01]  /*0de0*/  MOV R66, UR10 ;  /* 0x0000000a00427c02 */ /* 0x000fe20008000f00 */
[----:B------:R-:W-:Y:S01]  /*0df0*/  IMAD.MOV.U32 R70, RZ, RZ, RZ ;  /* 0x000000ffff467224 */ /* 0x000fe200078e00ff */
[----:B------:R-:W-:Y:S01]  /*0e00*/  LEA.HI R3, R3, R72, RZ, 0x1e ;  /* 0x0000004803037211 */ /* 0x000fe200078ff0ff */
[----:B------:R-:W-:-:S04]  /*0e10*/  IMAD.U32 R67, RZ, RZ, UR11 ;  /* 0x0000000bff437e24 */ /* 0x000fc8000f8e00ff */
[----:B------:R-:W-:-:S07]  /*0e20*/  VIADD R3, R3, 0x1 ;  /* 0x0000000103037836 */ /* 0x000fce0000000000 */
.L_x_27:
[----:B------:R-:W-:Y:S01]  /*0e30*/  IADD3 R72, PT, PT, R72, 0x1, RZ ;  /* 0x0000000148487810 */ /* 0x000fe20007ffe0ff */
[----:B------:R-:W-:Y:S03]  /*0e40*/  BSSY.RECONVERGENT B1, `(.L_x_8) ;  /* 0x000000c000017945 */ /* 0x000fe60003800200 */
[C---:B------:R-:W-:Y:S01]  /*0e50*/  ISETP.NE.AND P0, PT, R72.reuse, RZ, PT ;  /* 0x000000ff4800720c */ /* 0x040fe20003f05270 */
[----:B------:R-:W-:-:S12]  /*0e60*/  IMAD.HI.U32 R11, R72, -0x2daee0ad, RZ ;  /* 0xd2511f53480b7827 */ /* 0x000fd800078e00ff */
[----:B------:R-:W-:Y:S05]  /*0e70*/  @P0 BRA `(.L_x_9) ;  /* 0x0000000000200947 */ /* 0x000fea0003800000 */
[----:B------:R-:W-:-:S05]  /*0e80*/  VIADD R9, R9, 0x1 ;  /* 0x0000000109097836 */ /* 0x000fca0000000000 */
[----:B------:R-:W-:-:S13]  /*0e90*/  ISETP.NE.AND P0, PT, R9, RZ, PT ;  /* 0x000000ff0900720c */ /* 0x000fda0003f05270 */
[----:B------:R-:W-:Y:S01]  /*0ea0*/  @!P0 VIADD R48, R48, 0x1 ;  /* 0x0000000130308836 */ /* 0x000fe20000000000 */
[----:B------:R-:W-:Y:S01]  /*0eb0*/  @!P0 IADD3 R12, PT, PT, R46, 0x1, RZ ;  /* 0x000000012e0c8810 */ /* 0x000fe20007ffe0ff */
[----:B------:R-:W-:-:S03]  /*0ec0*/  @!P0 IMAD.MOV.U32 R9, RZ, RZ, RZ ;  /* 0x000000ffff098224 */ /* 0x000fc600078e00ff */
[----:B------:R-:W-:-:S13]  /*0ed0*/  ISETP.NE.AND P1, PT, R48, RZ, !P0 ;  /* 0x000000ff3000720c */ /* 0x000fda0004725270 */
[----:B------:R-:W-:-:S05]  /*0ee0*/  @P1 IMAD.MOV R12, RZ, RZ, R46 ;  /* 0x000000ffff0c1224 */ /* 0x000fca00078e022e */
[----:B------:R-:W-:-:S07]  /*0ef0*/  @!P0 MOV R46, R12 ;  /* 0x0000000c002e8202 */ /* 0x000fce0000000f00 */
.L_x_9:
[----:B------:R-:W-:Y:S05]  /*0f00*/  BSYNC.RECONVERGENT B1 ;  /* 0x0000000000017941 */ /* 0x000fea0003800200 */
.L_x_8:
[----:B------:R-:W-:Y:S01]  /*0f10*/  IMAD.WIDE.U32 R12, R48, -0x326172a9, RZ ;  /* 0xcd9e8d57300c7825 */ /* 0x000fe200078e00ff */
[----:B------:R-:W-:Y:S01]  /*0f20*/  LOP3.LUT R11, R46, UR13, R11, 0x96, !PT ;  /* 0x0000000d2e0b7c12 */ /* 0x000fe2000f8e960b */
[----:B------:R-:W-:Y:S01]  /*0f30*/  BSSY.RECONVERGENT B1, `(.L_x_10) ;  /* 0x0000044000017945 */ /* 0x000fe20003800200 */
[----:B------:R-:W-:Y:S01]  /*0f40*/  ISETP.NE.AND P0, PT, R8, 0x1, PT ;  /* 0x000000010800780c */ /* 0x000fe20003f05270 */
[----:B------:R-:W-:Y:S01]  /*0f50*/  VIADD R71, R71, 0xd2511f53 ;  /* 0xd2511f5347477836 */ /* 0x000fe20000000000 */
[----:B------:R-:W-:Y:S01]  /*0f60*/  LOP3.LUT R14, R9, UR12, R13, 0x96, !PT ;  /* 0x0000000c090e7c12 */ /* 0x000fe2000f8e960d */
[----:B------:R-:W-:Y:S01]  /*0f70*/  IMAD.WIDE.U32 R16, R11, -0x326172a9, RZ ;  /* 0xcd9e8d570b107825 */ /* 0x000fe200078e00ff */
[----:B------:R-:W-:-:S03]  /*0f80*/  MOV R20, R2 ;  /* 0x0000000200147202 */ /* 0x000fc60000000f00 */
[----:B------:R-:W-:Y:S01]  /*0f90*/  IMAD.WIDE.U32 R14, R14, -0x2daee0ad, RZ ;  /* 0xd2511f530e0e7825 */ /* 0x000fe200078e00ff */
[----:B------:R-:W-:-:S04]  /*0fa0*/  LOP3.LUT R12, R12, UR17, R17, 0x96, !PT ;  /* 0x000000110c0c7c12 */ /* 0x000fc8000f8e9611 */
[----:B------:R-:W-:Y:S01]  /*0fb0*/  LOP3.LUT R18, R71, UR16, R15, 0x96, !PT ;  /* 0x0000001047127c12 */ /* 0x000fe2000f8e960f */
[----:B------:R-:W-:-:S04]  /*0fc0*/  IMAD.WIDE.U32 R12, R12, -0x2daee0ad, RZ ;  /* 0xd2511f530c0c7825 */ /* 0x000fc800078e00ff */
        /* <DEDUP_REMOVED lines=28> */
[----:B------:R-:W-:-:S04]  /*1190*/  IMAD.WIDE.U32 R14, R14, -0x2daee0ad, RZ ;  /* 0xd2511f530e0e7825 */ /* 0x000fc800078e00ff */
[----:B------:R-:W-:Y:S02]  /*11a0*/  IMAD.MOV.U32 R2, RZ, RZ, R16 ;  /* 0x000000ffff027224 */ /* 0x000fe400078e0010 */
[----:B------:R-:W-:Y:S01]  /*11b0*/  IMAD.MOV.U32 R16, RZ, RZ, R0 ;  /* 0x000000ffff107224 */ /* 0x000fe200078e0000 */
[----:B------:R-:W-:Y:S01]  /*11c0*/  LOP3.LUT R0, R12, UR6, R15, 0x96, !PT ;  /* 0x000000060c007c12 */ /* 0x000fe2000f8e960f */
[----:B------:R-:W-:Y:S01]  /*11d0*/  IMAD.MOV.U32 R19, RZ, RZ, R47 ;  /* 0x000000ffff137224 */ /* 0x000fe200078e002f */
[----:B------:R-:W-:Y:S01]  /*11e0*/  LOP3.LUT R47, R18, UR5, R17, 0x96, !PT ;  /* 0x00000005122f7c12 */ /* 0x000fe2000f8e9611 */
[----:B------:R-:W-:Y:S01]  /*11f0*/  IMAD.MOV.U32 R12, RZ, RZ, R20 ;  /* 0x000000ffff0c7224 */ /* 0x000fe200078e0014 */
[----:B------:R-:W-:Y:S01]  /*1200*/  MOV R15, R4 ;  /* 0x00000004000f7202 */ /* 0x000fe20000000f00 */
[----:B------:R-:W-:Y:S01]  /*1210*/  IMAD.MOV.U32 R4, RZ, RZ, R14 ;  /* 0x000000ffff047224 */ /* 0x000fe200078e000e */
[----:B------:R-:W-:Y:S01]  /*1220*/  MOV R13, R16 ;  /* 0x00000010000d7202 */ /* 0x000fe20000000f00 */
[----:B------:R-:W-:-:S02]  /*1230*/  IMAD.MOV.U32 R11, RZ, RZ, R47 ;  /* 0x000000ffff0b7224 */ /* 0x000fc400078e002f */
[----:B------:R-:W-:Y:S01]  /*1240*/  IMAD.MOV.U32 R14, RZ, RZ, R15 ;  /* 0x000000ffff0e7224 */ /* 0x000fe200078e000f */
[----:B------:R-:W-:Y:S06]  /*1250*/  @!P0 BRA `(.L_x_11) ;  /* 0x0000000000448947 */ /* 0x000fec0003800000 */
[----:B------:R-:W-:-:S13]  /*1260*/  ISETP.NE.AND P0, PT, R8, 0x3, PT ;  /* 0x000000030800780c */ /* 0x000fda0003f05270 */
[----:B------:R-:W-:Y:S05]  /*1270*/  @!P0 BRA `(.L_x_12) ;  /* 0x00000000002c8947 */ /* 0x000fea0003800000 */
[----:B------:R-:W-:Y:S01]  /*1280*/  ISETP.NE.AND P0, PT, R8, 0x2, PT ;  /* 0x000000020800780c */ /* 0x000fe20003f05270 */
[----:B------:R-:W-:Y:S01]  /*1290*/  IMAD.MOV.U32 R13, RZ, RZ, R20 ;  /* 0x000000ffff0d7224 */ /* 0x000fe200078e0014 */
[----:B------:R-:W-:Y:S01]  /*12a0*/  MOV R12, R19 ;  /* 0x00000013000c7202 */ /* 0x000fe20000000f00 */
[----:B------:R-:W-:Y:S01]  /*12b0*/  IMAD.MOV.U32 R14, RZ, RZ, R16 ;  /* 0x000000ffff0e7224 */ /* 0x000fe200078e0010 */
[----:B------:R-:W-:-:S09]  /*12c0*/  MOV R11, R15 ;  /* 0x0000000f000b7202 */ /* 0x000fd20000000f00 */
[----:B------:R-:W-:Y:S05]  /*12d0*/  @P0 BRA `(.L_x_11) ;  /* 0x0000000000240947 */ /* 0x000fea0003800000 */
[----:B------:R-:W-:Y:S01]  /*12e0*/  IMAD.MOV.U32 R12, RZ, RZ, R16 ;  /* 0x000000ffff0c7224 */ /* 0x000fe200078e0010 */
[----:B------:R-:W-:Y:S01]  /*12f0*/  MOV R14, R47 ;  /* 0x0000002f000e7202 */ /* 0x000fe20000000f00 */
[----:B------:R-:W-:Y:S02]  /*1300*/  IMAD.MOV.U32 R13, RZ, RZ, R15 ;  /* 0x000000ffff0d7224 */ /* 0x000fe400078e000f */
[----:B------:R-:W-:Y:S01]  /*1310*/  IMAD.MOV.U32 R11, RZ, RZ, R2 ;  /* 0x000000ffff0b7224 */ /* 0x000fe200078e0002 */
[----:B------:R-:W-:Y:S06]  /*1320*/  BRA `(.L_x_11) ;  /* 0x0000000000107947 */ /* 0x000fec0003800000 */
.L_x_12:
[----:B------:R-:W-:Y:S01]  /*1330*/  IMAD.MOV.U32 R12, RZ, RZ, R15 ;  /* 0x000000ffff0c7224 */ /* 0x000fe200078e000f */
[----:B------:R-:W-:Y:S01]  /*1340*/  MOV R13, R47 ;  /* 0x0000002f000d7202 */ /* 0x000fe20000000f00 */
[----:B------:R-:W-:Y:S02]  /*1350*/  IMAD.MOV.U32 R14, RZ, RZ, R2 ;  /* 0x000000ffff0e7224 */ /* 0x000fe400078e0002 */
[----:B------:R-:W-:-:S07]  /*1360*/  IMAD.MOV.U32 R11, RZ, RZ, R0 ;  /* 0x000000ffff0b7224 */ /* 0x000fce00078e0000 */
.L_x_11:
[----:B------:R-:W-:Y:S05]  /*1370*/  BSYNC.RECONVERGENT B1 ;  /* 0x0000000000017941 */ /* 0x000fea0003800200 */
.L_x_10:
[----:B------:R-:W-:Y:S01]  /*1380*/  HFMA2 R15, -RZ, RZ, 0.1171875, 0 ;  /* 0x2f800000ff0f7431 */ /* 0x000fe200000001ff */
[----:B------:R-:W-:Y:S01]  /*1390*/  I2FP.F32.U32 R12, R12 ;  /* 0x0000000c000c7245 */ /* 0x000fe20000201000 */
[----:B------:R-:W-:Y:S01]  /*13a0*/  BSSY.RECONVERGENT B1, `(.L_x_13) ;  /* 0x000002d000017945 */ /* 0x000fe20003800200 */
[----:B------:R-:W-:-:S03]  /*13b0*/  MOV R19, 0x3e055027 ;  /* 0x3e05502700137802 */ /* 0x000fc60000000f00 */
[----:B------:R-:W-:-:S05]  /*13c0*/  FFMA R12, R12, R15, 1.1641532182693481445e-10 ;  /* 0x2f0000000c0c7423 */ /* 0x000fca000000000f */
[----:B------:R-:W-:-:S13]  /*13d0*/  FSETP.GEU.AND P0, PT, R12, 1.175494350822287508e-38, PT ;  /* 0x008000000c00780b */ /* 0x000fda0003f0e000 */
[----:B------:R-:W-:-:S04]  /*13e0*/  @!P0 FMUL R12, R12, 8388608 ;  /* 0x4b0000000c0c8820 */ /* 0x000fc80000400000 */
[----:B------:R-:W-:-:S05]  /*13f0*/  VIADD R15, R12, 0xc0d55555 ;  /* 0xc0d555550c0f7836 */ /* 0x000fca0000000000 */
[----:B------:R-:W-:-:S04]  /*1400*/  LOP3.LUT R17, R15, 0xff800000, RZ, 0xc0, !PT ;  /* 0xff8000000f117812 */ /* 0x000fc800078ec0ff */
[----:B------:R-:W-:Y:S01]  /*1410*/  I2FP.F32.S32 R16, R17 ;  /* 0x0000001100107245 */ /* 0x000fe20000201400 */
[----:B------:R-:W-:Y:S02]  /*1420*/  IMAD.IADD R15, R12, 0x1, -R17 ;  /* 0x000000010c0f7824 */ /* 0x000fe400078e0a11 */
[----:B------:R-:W-:Y:S02]  /*1430*/  IMAD.MOV.U32 R17, RZ, RZ, 0x7f800000 ;  /* 0x7f800000ff117424 */ /* 0x000fe400078e00ff */
[----:B------:R-:W-:-:S04]  /*1440*/  FADD R18, R15, -1 ;  /* 0xbf8000000f127421 */ /* 0x000fc80000000000 */
[----:B------:R-:W-:-:S04]  /*1450*/  FFMA R15, R18, -R19, 0.14084610342979431152 ;  /* 0x3e1039f6120f7423 */ /* 0x000fc80000000813 */
[----:B------:R-:W-:-:S04]  /*1460*/  FFMA R15, R18, R15, -0.12148627638816833496 ;  /* 0xbdf8cdcc120f7423 */ /* 0x000fc8000000000f */
[----:B------:R-:W-:-:S04]  /*1470*/  FFMA R15, R18, R15, 0.13980610668659210205 ;  /* 0x3e0f2955120f7423 */ /* 0x000fc8000000000f */
[----:B------:R-:W-:-:S04]  /*1480*/  FFMA R15, R18, R15, -0.16684235632419586182 ;  /* 0xbe2ad8b9120f7423 */ /* 0x000fc8000000000f */
[----:B------:R-:W-:-:S04]  /*1490*/  FFMA R15, R18, R15, 0.20012299716472625732 ;  /* 0x3e4ced0b120f7423 */ /* 0x000fc8000000000f */
[----:B------:R-:W-:-:S04]  /*14a0*/  FFMA R15, R18, R15, -0.24999669194221496582 ;  /* 0xbe7fff22120f7423 */ /* 0x000fc8000000000f */
[----:B------:R-:W-:-:S04]  /*14b0*/  FFMA R15, R18, R15, 0.33333182334899902344 ;  /* 0x3eaaaa78120f7423 */ /* 0x000fc8000000000f */
[----:B------:R-:W-:Y:S01]  /*14c0*/  FFMA R19, R18, R15, -0.5 ;  /* 0xbf00000012137423 */ /* 0x000fe2000000000f */
[----:B------:R-:W-:Y:S02]  /*14d0*/  FSEL R15, RZ, -23, P0 ;  /* 0xc1b80000ff0f7808 */ /* 0x000fe40000000000 */
[----:B------:R-:W-:Y:S01]  /*14e0*/  ISETP.GT.U32.AND P0, PT, R12, 0x7f7fffff, PT ;  /* 0x7f7fffff0c00780c */ /* 0x000fe20003f04070 */
[----:B------:R-:W-:Y:S02]  /*14f0*/  FMUL R19, R18, R19 ;  /* 0x0000001312137220 */ /* 0x000fe40000400000 */
[----:B------:R-:W-:Y:S02]  /*1500*/  FFMA R15, R16, 1.1920928955078125e-07, R15 ;  /* 0x34000000100f7823 */ /* 0x000fe4000000000f */
[----:B------:R-:W-:-:S04]  /*1510*/  FFMA R18, R18, R19, R18 ;  /* 0x0000001312127223 */ /* 0x000fc80000000012 */
[----:B------:R-:W-:-:S04]  /*1520*/  FFMA R15, R15, 0.69314718246459960938, R18 ;  /* 0x3f3172180f0f7823 */ /* 0x000fc80000000012 */
[C---:B------:R-:W-:Y:S01]  /*1530*/  @P0 FFMA R15, R12.reuse, R17, +INF ;  /* 0x7f8000000c0f0423 */ /* 0x040fe20000000011 */
[----:B------:R-:W-:Y:S02]  /*1540*/  FSETP.NEU.AND P0, PT, R12, RZ, PT ;  /* 0x000000ff0c00720b */ /* 0x000fe40003f0d000 */
[----:B------:R-:W-:Y:S01]  /*1550*/  I2FP.F32.U32 R12, R13 ;  /* 0x0000000d000c7245 */ /* 0x000fe20000201000 */
[----:B------:R-:W-:Y:S01]  /*1560*/  FMUL R15, R15, -2 ;  /* 0xc00000000f0f7820 */ /* 0x000fe20000400000 */
[----:B------:R-:W-:-:S04]  /*1570*/  HFMA2 R13, -RZ, RZ, 0.1495361328125, 0.0004794597625732421875 ;  /* 0x30c90fdbff0d7431 */ /* 0x000fc800000001ff */
[----:B------:R-:W-:-:S04]  /*1580*/  FSEL R15, R15, +INF , P0 ;  /* 0x7f8000000f0f7808 */ /* 0x000fc80000000000 */
[----:B------:R0:W1:Y:S01]  /*1590*/  MUFU.RSQ R16, R15 ;  /* 0x0000000f00107308 */ /* 0x0000620000001400 */
[----:B------:R-:W-:Y:S02]  /*15a0*/  VIADD R17, R15, 0xf3000000 ;  /* 0xf30000000f117836 */ /* 0x000fe40000000000 */
[----:B------:R-:W-:-:S03]  /*15b0*/  FFMA R21, R12, R13, 7.314590599882819788e-10 ;  /* 0x30490fdb0c157423 */ /* 0x000fc6000000000d */
[----:B------:R-:W-:-:S13]  /*15c0*/  ISETP.GT.U32.AND P0, PT, R17, 0x727fffff, PT ;  /* 0x727fffff1100780c */ /* 0x000fda0003f04070 */
[----:B01----:R-:W-:Y:S05]  /*15d0*/  @!P0 BRA `(.L_x_14) ;  /* 0x0000000000148947 */ /* 0x003fea0003800000 */
[----:B------:R-:W-:Y:S01]  /*15e0*/  IMAD.MOV.U32 R12, RZ, RZ, R15 ;  /* 0x000000ffff0c7224 */ /* 0x000fe200078e000f */
[----:B------:R-:W-:-:S07]  /*15f0*/  MOV R20, 0x1610 ;  /* 0x0000161000147802 */ /* 0x000fce0000000f00 */
[----:B------:R-:W-:Y:S05]  /*1600*/  CALL.REL.NOINC `($__internal_2_$__cuda_sm20_sqrt_rn_f32_slowpath) ;  /* 0x0000007400ec7944 */ /* 0x000fea0003c00000 */
[----:B------:R-:W-:Y:S01]  /*1610*/  IMAD.MOV.U32 R64, RZ, RZ, R18 ;  /* 0x000000ffff407224 */ /* 0x000fe200078e0012 */
[----:B------:R-:W-:Y:S06]  /*1620*/  BRA `(.L_x_15) ;  /* 0x0000000000107947 */ /* 0x000fec0003800000 */
.L_x_14:
[----:B------:R-:W-:Y:S01]  /*1630*/  FMUL.FTZ R64, R15, R16 ;  /* 0x000000100f407220 */ /* 0x000fe20000410000 */
[----:B------:R-:W-:-:S03]  /*1640*/  FMUL.FTZ R12, R16, 0.5 ;  /* 0x3f000000100c7820 */ /* 0x000fc60000410000 */
[----:B------:R-:W-:-:S04]  /*1650*/  FFMA R13, -R64, R64, R15 ;  /* 0x00000040400d7223 */ /* 0x000fc8000000010f */
[----:B------:R-:W-:-:S07]  /*1660*/  FFMA R64, R13, R12, R64 ;  /* 0x0000000c0d407223 */ /* 0x000fce0000000040 */
.L_x_15:
[----:B------:R-:W-:Y:S05]  /*1670*/  BSYNC.RECONVERGENT B1 ;  /* 0x0000000000017941 */ /* 0x000fea0003800200 */
.L_x_13:
[----:B------:R-:W-:Y:S01]  /*1680*/  I2FP.F32.U32 R12, R14 ;  /* 0x0000000e000c7245 */ /* 0x000fe20000201000 */
[----:B------:R-:W-:Y:S01]  /*1690*/  HFMA2 R17, -RZ, RZ, 1.5048828125, 33.21875 ;  /* 0x3e055027ff117431 */ /* 0x000fe200000001ff */
[----:B------:R-:W-:Y:S01]  /*16a0*/  MOV R13, 0x2f800000 ;  /* 0x2f800000000d7802 */ /* 0x000fe20000000f00 */
[----:B------:R-:W-:Y:S01]  /*16b0*/  BSSY.RECONVERGENT B1, `(.L_x_16) ;  /* 0x0000031000017945 */ /* 0x000fe20003800200 */
[----:B------:R-:W-:Y:S02]  /*16c0*/  I2FP.F32.U32 R11, R11 ;  /* 0x0000000b000b7245 */ /* 0x000fe40000201000 */
[----:B------:R-:W-:Y:S01]  /*16d0*/  MOV R18, 0x30c90fdb ;  /* 0x30c90fdb00127802 */ /* 0x000fe20000000f00 */
[----:B------:R-:W-:-:S04]  /*16e0*/  FFMA R12, R12, R13, 1.1641532182693481445e-10 ;  /* 0x2f0000000c0c7423 */ /* 0x000fc8000000000d */
[----:B------:R-:W-:Y:S01]  /*16f0*/  FFMA R11, R11, R18, 7.314590599882819788e-10 ;  /* 0x30490fdb0b0b7423 */ /* 0x000fe20000000012 */
        /* <DEDUP_REMOVED lines=19> */
[----:B------:R-:W-:Y:S01]  /*1830*/  FFMA R13, R14, 1.1920928955078125e-07, R13 ;  /* 0x340000000e0d7823 */ /* 0x000fe2000000000d */
[----:B------:R-:W-:Y:S01]  /*1840*/  FMUL.RZ R14, R21, 0.15915493667125701904 ;  /* 0x3e22f983150e7820 */ /* 0x000fe2000040c000 */
[----:B------:R-:W-:-:S04]  /*1850*/  FFMA R16, R16, R17, R16 ;  /* 0x0000001110107223 */ /* 0x000fc80000000010 */
[----:B------:R-:W-:Y:S02]  /*1860*/  FFMA R16, R13, 0.69314718246459960938, R16 ;  /* 0x3f3172180d107823 */ /* 0x000fe40000000010 */
[----:B------:R-:W0:Y:S02]  /*1870*/  MUFU.SIN R13, R14 ;  /* 0x0000000e000d7308 */ /* 0x000e240000000400 */
[C---:B------:R-:W-:Y:S01]  /*1880*/  @P0 FFMA R16, R12.reuse, R15, +INF ;  /* 0x7f8000000c100423 */ /* 0x040fe2000000000f */
[----:B------:R-:W-:-:S03]  /*1890*/  FSETP.NEU.AND P0, PT, R12, RZ, PT ;  /* 0x000000ff0c00720b */ /* 0x000fc60003f0d000 */
[----:B------:R-:W-:Y:S02]  /*18a0*/  FMUL R16, R16, -2 ;  /* 0xc000000010107820 */ /* 0x000fe40000400000 */
[----:B------:R-:W1:Y:S03]  /*18b0*/  MUFU.COS R15, R14 ;  /* 0x0000000e000f7308 */ /* 0x000e660000000000 */
[----:B------:R-:W-:-:S05]  /*18c0*/  FSEL R16, R16, +INF , P0 ;  /* 0x7f80000010107808 */ /* 0x000fca0000000000 */
[----:B------:R-:W-:Y:S01]  /*18d0*/  VIADD R12, R16, 0xf3000000 ;  /* 0xf3000000100c7836 */ /* 0x000fe20000000000 */
[----:B------:R2:W3:Y:S01]  /*18e0*/  MUFU.RSQ R17, R16 ;  /* 0x0000001000117308 */ /* 0x0004e20000001400 */
[----:B0-----:R-:W-:-:S03]  /*18f0*/  FMUL R22, R13, R64 ;  /* 0x000000400d167220 */ /* 0x001fc60000400000 */
[----:B------:R-:W-:Y:S01]  /*1900*/  ISETP.GT.U32.AND P0, PT, R12, 0x727fffff, PT ;  /* 0x727fffff0c00780c */ /* 0x000fe20003f04070 */
[----:B-1----:R-:W-:-:S12]  /*1910*/  FMUL R64, R15, R64 ;  /* 0x000000400f407220 */ /* 0x002fd80000400000 */
[----:B--23--:R-:W-:Y:S05]  /*1920*/  @!P0 BRA `(.L_x_17) ;  /* 0x0000000000148947 */ /* 0x00cfea0003800000 */
[----:B------:R-:W-:Y:S01]  /*1930*/  IMAD.MOV.U32 R12, RZ, RZ, R16 ;  /* 0x000000ffff0c7224 */ /* 0x000fe200078e0010 */
[----:B------:R-:W-:-:S07]  /*1940*/  MOV R20, 0x1960 ;  /* 0x0000196000147802 */ /* 0x000fce0000000f00 */
[----:B------:R-:W-:Y:S05]  /*1950*/  CALL.REL.NOINC `($__internal_2_$__cuda_sm20_sqrt_rn_f32_slowpath) ;  /* 0x0000007400187944 */ /* 0x000fea0003c00000 */
[----:B------:R-:W-:Y:S01]  /*1960*/  IMAD.MOV.U32 R49, RZ, RZ, R18 ;  /* 0x000000ffff317224 */ /* 0x000fe200078e0012 */
[----:B------:R-:W-:Y:S06]  /*1970*/  BRA `(.L_x_18) ;  /* 0x0000000000107947 */ /* 0x000fec0003800000 */
.L_x_17:
[----:B------:R-:W-:Y:S01]  /*1980*/  FMUL.FTZ R49, R16, R17 ;  /* 0x0000001110317220 */ /* 0x000fe20000410000 */
[----:B------:R-:W-:-:S03]  /*1990*/  FMUL.FTZ R13, R17, 0.5 ;  /* 0x3f000000110d7820 */ /* 0x000fc60000410000 */
[----:B------:R-:W-:-:S04]  /*19a0*/  FFMA R12, -R49, R49, R16 ;  /* 0x00000031310c7223 */ /* 0x000fc80000000110 */
[----:B------:R-:W-:-:S07]  /*19b0*/  FFMA R49, R12, R13, R49 ;  /* 0x0000000d0c317223 */ /* 0x000fce0000000031 */
.L_x_18:
[----:B------:R-:W-:Y:S05]  /*19c0*/  BSYNC.RECONVERGENT B1 ;  /* 0x0000000000017941 */ /* 0x000fea0003800200 */
.L_x_16:
[----:B------:R0:W1:Y:S01]  /*19d0*/  F2F.F64.F32 R62, R22 ;  /* 0x00000016003e7310 */ /* 0x0000620000201800 */
[----:B------:R-:W-:Y:S01]  /*19e0*/  MOV R12, 0x652b82fe ;  /* 0x652b82fe000c7802 */ /* 0x000fe20000000f00 */
[----:B------:R-:W-:Y:S01]  /*19f0*/  IMAD.MOV.U32 R13, RZ, RZ, 0x3ff71547 ;  /* 0x3ff71547ff0d7424 */ /* 0x000fe200078e00ff */
[----:B------:R-:W-:Y:S01]  /*1a00*/  MOV R15, 0x3fe62e42 ;  /* 0x3fe62e42000f7802 */ /* 0x000fe20000000f00 */
[----:B------:R-:W-:Y:S02]  /*1a10*/  IMAD.MOV.U32 R14, RZ, RZ, -0x105c611 ;  /* 0xfefa39efff0e7424 */ /* 0x000fe400078e00ff */
[----:B------:R-:W-:Y:S02]  /*1a20*/  HFMA2 R21, -RZ, RZ, 1.642578125, -0.00021207332611083984375 ;  /* 0x3e928af3ff157431 */ /* 0x000fe400000001ff */
[----:B------:R-:W-:Y:S01]  /*1a30*/  IMAD.MOV.U32 R16, RZ, RZ, 0x3b39803f ;  /* 0x3b39803fff107424 */ /* 0x000fe200078e00ff */
[----:B------:R-:W-:Y:S01]  /*1a40*/  MOV R24, 0x7c89eb71 ;  /* 0x7c89eb7100187802 */ /* 0x000fe20000000f00 */
[----:B------:R-:W-:Y:S01]  /*1a50*/  IMAD.MOV.U32 R17, RZ, RZ, 0x3c7abc9e ;  /* 0x3c7abc9eff117424 */ /* 0x000fe200078e00ff */
[----:B------:R-:W-:Y:S01]  /*1a60*/  MOV R27, 0x3f2a01a0 ;  /* 0x3f2a01a0001b7802 */ /* 0x000fe20000000f00 */
[----:B------:R-:W-:Y:S01]  /*1a70*/  IMAD.MOV.U32 R20, RZ, RZ, -0x35dec16 ;  /* 0xfca213eaff147424 */ /* 0x000fe200078e00ff */
[----:B------:R-:W-:Y:S01]  /*1a80*/  MOV R30, 0x11122322 ;  /* 0x11122322001e7802 */ /* 0x000fe20000000f00 */
[----:B0-----:R-:W-:Y:S01]  /*1a90*/  IMAD.MOV.U32 R22, RZ, RZ, 0x62401315 ;  /* 0x62401315ff167424 */ /* 0x001fe200078e00ff */
[----:B------:R-:W-:Y:S01]  /*1aa0*/  MOV R33, 0x3fa55555 ;  /* 0x3fa5555500217802 */ /* 0x000fe20000000f00 */
[----:B------:R-:W-:Y:S01]  /*1ab0*/  IMAD.MOV.U32 R23, RZ, RZ, 0x3ec71dee ;  /* 0x3ec71deeff177424 */ /* 0x000fe200078e00ff */
[----:B-1----:R-:W-:Y:S01]  /*1ac0*/  DFMA R62, R50, R62, R52 ;  /* 0x0000003e323e722b */ /* 0x002fe20000000034 */
[----:B------:R-:W-:Y:S01]  /*1ad0*/  IMAD.MOV.U32 R25, RZ, RZ, 0x3efa0199 ;  /* 0x3efa0199ff197424 */ /* 0x000fe200078e00ff */
[----:B------:R-:W-:Y:S01]  /*1ae0*/  MOV R36, 0xb ;  /* 0x0000000b00247802 */ /* 0x000fe20000000f00 */
[----:B------:R-:W-:Y:S01]  /*1af0*/  IMAD.MOV.U32 R26, RZ, RZ, 0x14761f65 ;  /* 0x14761f65ff1a7424 */ /* 0x000fe200078e00ff */
[----:B------:R-:W0:Y:S01]  /*1b00*/  F2F.F64.F32 R64, R64 ;  /* 0x0000004000407310 */ /* 0x000e220000201800 */
[----:B------:R-:W-:Y:S01]  /*1b10*/  IMAD.MOV.U32 R28, RZ, RZ, 0x1852b7af ;  /* 0x1852b7afff1c7424 */ /* 0x000fe200078e00ff */
[----:B------:R-:W-:Y:S01]  /*1b20*/  BSSY.RECONVERGENT B1, `(.L_x_19) ;  /* 0x0000029000017945 */ /* 0x000fe20003800200 */
[----:B------:R-:W-:Y:S01]  /*1b30*/  IMAD.MOV.U32 R29, RZ, RZ, 0x3f56c16c ;  /* 0x3f56c16cff1d7424 */ /* 0x000fe200078e00ff */
[----:B------:R-:W-:Y:S01]  /*1b40*/  DFMA R44, R62, R12, 6.75539944105574400000e+15 ;  /* 0x433800003e2c742b */ /* 0x000fe2000000000c */
[----:B------:R-:W-:Y:S01]  /*1b50*/  IMAD.MOV.U32 R31, RZ, RZ, 0x3f811111 ;  /* 0x3f811111ff1f7424 */ /* 0x000fe200078e00ff */
[----:B------:R-:W-:Y:S01]  /*1b60*/  FSETP.GEU.AND P0, PT, |R63|, 4.1917929649353027344, PT ;  /* 0x4086232b3f00780b */ /* 0x000fe20003f0e200 */
[----:B------:R-:W-:-:S02]  /*1b70*/  IMAD.MOV.U32 R32, RZ, RZ, 0x555502a1 ;  /* 0x555502a1ff207424 */ /* 0x000fc400078e00ff */
[----:B------:R-:W-:Y:S02]  /*1b80*/  IMAD.MOV.U32 R34, RZ, RZ, 0x55555511 ;  /* 0x55555511ff227424 */ /* 0x000fe400078e00ff */
[----:B------:R-:W-:Y:S01]  /*1b90*/  IMAD.MOV.U32 R35, RZ, RZ, 0x3fc55555 ;  /* 0x3fc55555ff237424 */ /* 0x000fe200078e00ff */
[----:B------:R-:W-:Y:S01]  /*1ba0*/  DADD R38, R44, -6.75539944105574400000e+15 ;  /* 0xc33800002c267429 */ /* 0x000fe20000000000 */
[----:B------:R-:W-:-:S07]  /*1bb0*/  IMAD.MOV.U32 R37, RZ, RZ, 0x3fe00000 ;  /* 0x3fe00000ff257424 */ /* 0x000fce00078e00ff */
[----:B------:R-:W-:-:S08]  /*1bc0*/  DFMA R18, R38, -R14, R62 ;  /* 0x8000000e2612722b */ /* 0x000fd0000000003e */
[----:B------:R-:W-:Y:S01]  /*1bd0*/  DFMA R38, R38, -R16, R18 ;  /* 0x800000102626722b */ /* 0x000fe20000000012 */
[----:B------:R-:W-:Y:S01]  /*1be0*/  MOV R18, 0x69ce2bdf ;  /* 0x69ce2bdf00127802 */ /* 0x000fe20000000f00 */
[----:B------:R-:W-:-:S06]  /*1bf0*/  IMAD.MOV.U32 R19, RZ, RZ, 0x3e5ade15 ;  /* 0x3e5ade15ff137424 */ /* 0x000fcc00078e00ff */
[----:B------:R-:W-:-:S08]  /*1c00*/  DFMA R42, R38, R18, R20 ;  /* 0x00000012262a722b */ /* 0x000fd00000000014 */
        /* <DEDUP_REMOVED lines=8> */
[----:B------:R-:W-:-:S08]  /*1c90*/  DFMA R42, R38, R42, 1 ;  /* 0x3ff00000262a742b */ /* 0x000fd0000000002a */
[----:B------:R-:W-:-:S10]  /*1ca0*/  DFMA R42, R38, R42, 1 ;  /* 0x3ff00000262a742b */ /* 0x000fd4000000002a */
[----:B------:R-:W-:Y:S01]  /*1cb0*/  IMAD R39, R44, 0x100000, R43 ;  /* 0x001000002c277824 */ /* 0x000fe200078e022b */
[----:B------:R-:W-:Y:S01]  /*1cc0*/  MOV R38, R42 ;  /* 0x0000002a00267202 */ /* 0x000fe20000000f00 */
[----:B0-----:R-:W-:Y:S06]  /*1cd0*/  @!P0 BRA `(.L_x_20) ;  /* 0x0000000000348947 */ /* 0x001fec0003800000 */
[----:B------:R-:W-:Y:S01]  /*1ce0*/  FSETP.GEU.AND P1, PT, |R63|, 4.2275390625, PT ;  /* 0x408748003f00780b */ /* 0x000fe20003f2e200 */
[C---:B------:R-:W-:Y:S02]  /*1cf0*/  DSETP.GEU.AND P0, PT, R62.reuse, RZ, PT ;  /* 0x000000ff3e00722a */ /* 0x040fe40003f0e000 */
[----:B------:R-:W-:-:S10]  /*1d00*/  DADD R62, R62, +INF ;  /* 0x7ff000003e3e7429 */ /* 0x000fd40000000000 */
[----:B------:R-:W-:Y:S02]  /*1d10*/  @!P1 LEA.HI R38, R44, R44, RZ, 0x1 ;  /* 0x0000002c2c269211 */ /* 0x000fe400078f08ff */
[----:B------:R-:W-:Y:S02]  /*1d20*/  FSEL R39, R63, RZ, P0 ;  /* 0x000000ff3f277208 */ /* 0x000fe40000000000 */
[----:B------:R-:W-:Y:S02]  /*1d30*/  @!P1 SHF.R.S32.HI R45, RZ, 0x1, R38 ;  /* 0x00000001ff2d9819 */ /* 0x000fe40000011426 */
[----:B------:R-:W-:-:S03]  /*1d40*/  FSEL R38, R62, RZ, P0 ;  /* 0x000000ff3e267208 */ /* 0x000fc60000000000 */
[----:B------:R-:W-:Y:S02]  /*1d50*/  @!P1 IMAD.IADD R44, R44, 0x1, -R45 ;  /* 0x000000012c2c9824 */ /* 0x000fe400078e0a2d */
[----:B------:R-:W-:-:S03]  /*1d60*/  @!P1 IMAD R45, R45, 0x100000, R43 ;  /* 0x001000002d2d9824 */ /* 0x000fc600078e022b */
[----:B------:R-:W-:Y:S02]  /*1d70*/  @!P1 LEA R43, R44, 0x3ff00000, 0x14 ;  /* 0x3ff000002c2b9811 */ /* 0x000fe400078ea0ff */
[----:B------:R-:W-:Y:S01]  /*1d80*/  @!P1 MOV R44, R42 ;  /* 0x0000002a002c9202 */ /* 0x000fe20000000f00 */
[----:B------:R-:W-:-:S06]  /*1d90*/  @!P1 IMAD.MOV.U32 R42, RZ, RZ, RZ ;  /* 0x000000ffff2a9224 */ /* 0x000fcc00078e00ff */
[----:B------:R-:W-:-:S11]  /*1da0*/  @!P1 DMUL R38, R44, R42 ;  /* 0x0000002a2c269228 */ /* 0x000fd60000000000 */
.L_x_20:
[----:B------:R-:W-:Y:S05]  /*1db0*/  BSYNC.RECONVERGENT B1 ;  /* 0x0000000000017941 */ /* 0x000fea0003800200 */
.L_x_19:
[----:B------:R-:W-:Y:S01]  /*1dc0*/  DFMA R42, R50, R64, R52 ;  /* 0x00000040322a722b */ /* 0x000fe20000000034 */
[----:B------:R-:W-:Y:S01]  /*1dd0*/  FMUL.RZ R11, R11, 0.15915493667125701904 ;  /* 0x3e22f9830b0b7820 */ /* 0x000fe2000040c000 */
[----:B------:R-:W-:Y:S03]  /*1de0*/  BSSY.RECONVERGENT B1, `(.L_x_21) ;  /* 0x0000021000017945 */ /* 0x000fe60003800200 */
[----:B------:R0:W1:Y:S03]  /*1df0*/  MUFU.SIN R74, R11 ;  /* 0x0000000b004a7308 */ /* 0x0000660000000400 */
[----:B------:R-:W-:Y:S02]  /*1e00*/  DFMA R44, R42, R12, 6.75539944105574400000e+15 ;  /* 0x433800002a2c742b */ /* 0x000fe4000000000c */
[----:B------:R-:W-:-:S06]  /*1e10*/  FSETP.GEU.AND P0, PT, |R43|, 4.1917929649353027344, PT ;  /* 0x4086232b2b00780b */ /* 0x000fcc0003f0e200 */
[----:B------:R-:W-:-:S08]  /*1e20*/  DADD R62, R44, -6.75539944105574400000e+15 ;  /* 0xc33800002c3e7429 */ /* 0x000fd00000000000 */
[----:B------:R-:W-:-:S08]  /*1e30*/  DFMA R64, R62, -R14, R42 ;  /* 0x8000000e3e40722b */ /* 0x000fd0000000002a */
[----:B------:R-:W-:-:S08]  /*1e40*/  DFMA R64, R62, -R16, R64 ;  /* 0x800000103e40722b */ /* 0x000fd00000000040 */
        /* <DEDUP_REMOVED lines=13> */
[----:B01----:R-:W-:Y:S06]  /*1f20*/  @!P0 BRA `(.L_x_22) ;  /* 0x0000000000308947 */ /* 0x003fec0003800000 */
[----:B------:R-:W-:Y:S01]  /*1f30*/  FSETP.GEU.AND P1, PT, |R43|, 4.2275390625, PT ;  /* 0x408748002b00780b */ /* 0x000fe20003f2e200 */
[C---:B------:R-:W-:Y:S02]  /*1f40*/  DSETP.GEU.AND P0, PT, R42.reuse, RZ, PT ;  /* 0x000000ff2a00722a */ /* 0x040fe40003f0e000 */
[----:B------:R-:W-:-:S10]  /*1f50*/  DADD R42, R42, +INF ;  /* 0x7ff000002a2a7429 */ /* 0x000fd40000000000 */
[----:B------:R-:W-:Y:S02]  /*1f60*/  @!P1 LEA.HI R45, R44, R44, RZ, 0x1 ;  /* 0x0000002c2c2d9211 */ /* 0x000fe400078f08ff */
[----:B------:R-:W-:Y:S02]  /*1f70*/  FSEL R64, R42, RZ, P0 ;  /* 0x000000ff2a407208 */ /* 0x000fe40000000000 */
[----:B------:R-:W-:Y:S02]  /*1f80*/  @!P1 SHF.R.S32.HI R45, RZ, 0x1, R45 ;  /* 0x00000001ff2d9819 */ /* 0x000fe4000001142d */
[----:B------:R-:W-:Y:S02]  /*1f90*/  FSEL R65, R43, RZ, P0 ;  /* 0x000000ff2b417208 */ /* 0x000fe40000000000 */
[----:B------:R-:W-:Y:S01]  /*1fa0*/  @!P1 MOV R42, RZ ;  /* 0x000000ff002a9202 */ /* 0x000fe20000000f00 */
[----:B------:R-:W-:Y:S02]  /*1fb0*/  @!P1 IMAD.IADD R44, R44, 0x1, -R45 ;  /* 0x000000012c2c9824 */ /* 0x000fe400078e0a2d */
[----:B------:R-:W-:-:S03]  /*1fc0*/  @!P1 IMAD R63, R45, 0x100000, R63 ;  /* 0x001000002d3f9824 */ /* 0x000fc600078e023f */
[----:B------:R-:W-:-:S06]  /*1fd0*/  @!P1 LEA R43, R44, 0x3ff00000, 0x14 ;  /* 0x3ff000002c2b9811 */ /* 0x000fcc00078ea0ff */
[----:B------:R-:W-:-:S11]  /*1fe0*/  @!P1 DMUL R64, R62, R42 ;  /* 0x0000002a3e409228 */ /* 0x000fd60000000000 */
.L_x_22:
[----:B------:R-:W-:Y:S05]  /*1ff0*/  BSYNC.RECONVERGENT B1 ;  /* 0x0000000000017941 */ /* 0x000fea0003800200 */
.L_x_21:
[----:B------:R-:W-:Y:S01]  /*2000*/  FMUL R74, R74, R49 ;  /* 0x000000314a4a7220 */ /* 0x000fe20000400000 */
[----:B------:R-:W-:Y:S01]  /*2010*/  DMUL R38, R38, R66 ;  /* 0x0000004226267228 */ /* 0x000fe20000000000 */
[----:B------:R-:W-:Y:S02]  /*2020*/  BSSY.RECONVERGENT B1, `(.L_x_23) ;  /* 0x0000025000017945 */ /* 0x000fe40003800200 */
[----:B------:R0:W1:Y:S08]  /*2030*/  F2F.F64.F32 R44, R74 ;  /* 0x0000004a002c7310 */ /* 0x0000700000201800 */
[----:B0-----:R-:W0:Y:S01]  /*2040*/  MUFU.COS R74, R11 ;  /* 0x0000000b004a7308 */ /* 0x001e220000000000 */
[----:B-1----:R-:W-:-:S08]  /*2050*/  DFMA R44, R50, R44, R52 ;  /* 0x0000002c322c722b */ /* 0x002fd00000000034 */
        /* <DEDUP_REMOVED lines=15> */
[----:B------:R-:W-:Y:S01]  /*2150*/  DFMA R66, R66, R62, 1 ;  /* 0x3ff000004242742b */ /* 0x000fe2000000003e */
[----:B0-----:R-:W-:-:S06]  /*2160*/  FMUL R62, R74, R49 ;  /* 0x000000314a3e7220 */ /* 0x001fcc0000400000 */
[----:B------:R-:W0:Y:S03]  /*2170*/  F2F.F64.F32 R62, R62 ;  /* 0x0000003e003e7310 */ /* 0x000e260000201800 */
[----:B------:R-:W-:Y:S02]  /*2180*/  IMAD R75, R42, 0x100000, R67 ;  /* 0x001000002a4b7824 */ /* 0x000fe400078e0243 */
[----:B------:R-:W-:Y:S01]  /*2190*/  IMAD.MOV.U32 R74, RZ, RZ, R66 ;  /* 0x000000ffff4a7224 */ /* 0x000fe200078e0042 */
[----:B------:R-:W-:Y:S06]  /*21a0*/  @!P0 BRA `(.L_x_24) ;  /* 0x0000000000308947 */ /* 0x000fec0003800000 */
[----:B------:R-:W-:Y:S01]  /*21b0*/  FSETP.GEU.AND P1, PT, |R45|, 4.2275390625, PT ;  /* 0x408748002d00780b */ /* 0x000fe20003f2e200 */
[C---:B------:R-:W-:Y:S02]  /*21c0*/  DSETP.GEU.AND P0, PT, R44.reuse, RZ, PT ;  /* 0x000000ff2c00722a */ /* 0x040fe40003f0e000 */
[----:B------:R-:W-:-:S10]  /*21d0*/  DADD R44, R44, +INF ;  /* 0x7ff000002c2c7429 */ /* 0x000fd40000000000 */
[----:B------:R-:W-:Y:S02]  /*21e0*/  @!P1 LEA.HI R11, R42, R42, RZ, 0x1 ;  /* 0x0000002a2a0b9211 */ /* 0x000fe400078f08ff */
[----:B------:R-:W-:Y:S02]  /*21f0*/  FSEL R74, R44, RZ, P0 ;  /* 0x000000ff2c4a7208 */ /* 0x000fe40000000000 */
[----:B------:R-:W-:Y:S02]  /*2200*/  @!P1 SHF.R.S32.HI R11, RZ, 0x1, R11 ;  /* 0x00000001ff0b9819 */ /* 0x000fe4000001140b */
[----:B------:R-:W-:Y:S02]  /*2210*/  FSEL R75, R45, RZ, P0 ;  /* 0x000000ff2d4b7208 */ /* 0x000fe40000000000 */
[----:B------:R-:W-:Y:S01]  /*2220*/  @!P1 IADD3 R42, PT, PT, R42, -R11, RZ ;  /* 0x8000000b2a2a9210 */ /* 0x000fe20007ffe0ff */
[----:B------:R-:W-:-:S03]  /*2230*/  @!P1 IMAD R67, R11, 0x100000, R67 ;  /* 0x001000000b439824 */ /* 0x000fc600078e0243 */
[----:B------:R-:W-:Y:S01]  /*2240*/  @!P1 LEA R43, R42, 0x3ff00000, 0x14 ;  /* 0x3ff000002a2b9811 */ /* 0x000fe200078ea0ff */
[----:B------:R-:W-:-:S06]  /*2250*/  @!P1 IMAD.MOV.U32 R42, RZ, RZ, RZ ;  /* 0x000000ffff2a9224 */ /* 0x000fcc00078e00ff */
[----:B------:R-:W-:-:S11]  /*2260*/  @!P1 DMUL R74, R66, R42 ;  /* 0x0000002a424a9228 */ /* 0x000fd60000000000 */
.L_x_24:
[----:B------:R-:W-:Y:S05]  /*2270*/  BSYNC.RECONVERGENT B1 ;  /* 0x0000000000017941 */ /* 0x000fea0003800200 */
.L_x_23:
[----:B0-----:R-:W-:Y:S01]  /*2280*/  DFMA R62, R50, R62, R52 ;  /* 0x0000003e323e722b */ /* 0x001fe20000000034 */
[----:B------:R-:W-:Y:S01]  /*2290*/  BSSY.RECONVERGENT B1, `(.L_x_25) ;  /* 0x0000026000017945 */ /* 0x000fe20003800200 */
[C---:B------:R-:W-:Y:S02]  /*22a0*/  DMUL R64, R38.reuse, R64 ;  /* 0x0000004026407228 */ /* 0x040fe40000000000 */
[----:B------:R-:W-:-:S04]  /*22b0*/  DADD R38, R38, R68 ;  /* 0x0000000026267229 */ /* 0x000fc80000000044 */
[----:B------:R-:W-:Y:S02]  /*22c0*/  DFMA R12, R62, R12, 6.75539944105574400000e+15 ;  /* 0x433800003e0c742b */ /* 0x000fe4000000000c */
[----:B------:R-:W-:Y:S02]  /*22d0*/  FSETP.GEU.AND P0, PT, |R63|, 4.1917929649353027344, PT ;  /* 0x4086232b3f00780b */ /* 0x000fe40003f0e200 */
[C---:B------:R-:W-:Y:S02]  /*22e0*/  DADD R38, R64.reuse, R38 ;  /* 0x0000000040267229 */ /* 0x040fe40000000026 */
[----:B------:R-:W-:Y:S02]  /*22f0*/  DMUL R64, R64, R74 ;  /* 0x0000004a40407228 */ /* 0x000fe40000000000 */
[----:B------:R-:W-:-:S06]  /*2300*/  DADD R42, R12, -6.75539944105574400000e+15 ;  /* 0xc33800000c2a7429 */ /* 0x000fcc0000000000 */
[----:B------:R-:W-:Y:S02]  /*2310*/  DADD R38, R38, R64 ;  /* 0x0000000026267229 */ /* 0x000fe40000000040 */
        /* <DEDUP_REMOVED lines=13> */
[----:B------:R-:W-:Y:S01]  /*23f0*/  LEA R67, R12, R19, 0x14 ;  /* 0x000000130c437211 */ /* 0x000fe200078ea0ff */
[----:B------:R-:W-:Y:S01]  /*2400*/  IMAD.MOV.U32 R66, RZ, RZ, R18 ;  /* 0x000000ffff427224 */ /* 0x000fe200078e0012 */
[----:B------:R-:W-:Y:S06]  /*2410*/  @!P0 BRA `(.L_x_26) ;  /* 0x0000000000348947 */ /* 0x000fec0003800000 */
[----:B------:R-:W-:Y:S01]  /*2420*/  FSETP.GEU.AND P1, PT, |R63|, 4.2275390625, PT ;  /* 0x408748003f00780b */ /* 0x000fe20003f2e200 */
[C---:B------:R-:W-:Y:S02]  /*2430*/  DADD R14, R62.reuse, +INF ;  /* 0x7ff000003e0e7429 */ /* 0x040fe40000000000 */
[----:B------:R-:W-:-:S08]  /*2440*/  DSETP.GEU.AND P0, PT, R62, RZ, PT ;  /* 0x000000ff3e00722a */ /* 0x000fd00003f0e000 */
[----:B------:R-:W-:Y:S02]  /*2450*/  FSEL R67, R15, RZ, P0 ;  /* 0x000000ff0f437208 */ /* 0x000fe40000000000 */
[----:B------:R-:W-:Y:S02]  /*2460*/  @!P1 LEA.HI R11, R12, R12, RZ, 0x1 ;  /* 0x0000000c0c0b9211 */ /* 0x000fe400078f08ff */
[----:B------:R-:W-:Y:S01]  /*2470*/  FSEL R66, R14, RZ, P0 ;  /* 0x000000ff0e427208 */ /* 0x000fe20000000000 */
[----:B------:R-:W-:Y:S01]  /*2480*/  @!P1 IMAD.MOV.U32 R14, RZ, RZ, RZ ;  /* 0x000000ffff0e9224 */ /* 0x000fe200078e00ff */
[----:B------:R-:W-:-:S04]  /*2490*/  @!P1 SHF.R.S32.HI R11, RZ, 0x1, R11 ;  /* 0x00000001ff0b9819 */ /* 0x000fc8000001140b */
[----:B------:R-:W-:Y:S01]  /*24a0*/  @!P1 LEA R13, R11, R19, 0x14 ;  /* 0x000000130b0d9211 */ /* 0x000fe200078ea0ff */
[----:B------:R-:W-:-:S05]  /*24b0*/  @!P1 IMAD.IADD R12, R12, 0x1, -R11 ;  /* 0x000000010c0c9824 */ /* 0x000fca00078e0a0b */
[----:B------:R-:W-:Y:S01]  /*24c0*/  @!P1 LEA R15, R12, 0x3ff00000, 0x14 ;  /* 0x3ff000000c0f9811 */ /* 0x000fe200078ea0ff */
[----:B------:R-:W-:-:S06]  /*24d0*/  @!P1 IMAD.MOV.U32 R12, RZ, RZ, R18 ;  /* 0x000000ffff0c9224 */ /* 0x000fcc00078e0012 */
[----:B------:R-:W-:-:S11]  /*24e0*/  @!P1 DMUL R66, R12, R14 ;  /* 0x0000000e0c429228 */ /* 0x000fd60000000000 */
.L_x_26:
[----:B------:R-:W-:Y:S05]  /*24f0*/  BSYNC.RECONVERGENT B1 ;  /* 0x0000000000017941 */ /* 0x000fea0003800200 */
.L_x_25:
[----:B------:R-:W0:Y:S01]  /*2500*/  LDC R15, c[0x0][0x3b8] ;  /* 0x0000ee00ff0f7b82 */ /* 0x000e220000000800 */
[----:B------:R-:W-:Y:S01]  /*2510*/  IMAD.U32 R14, RZ, RZ, UR28 ;  /* 0x0000001cff0e7e24 */ /* 0x000fe2000f8e00ff */
[C---:B------:R-:W-:Y:S01]  /*2520*/  IADD3 R11, PT, PT, R70.reuse, 0x8, RZ ;  /* 0x00000008460b7810 */ /* 0x040fe20007ffe0ff */
[----:B------:R-:W-:Y:S01]  /*2530*/  DMUL R66, R64, R66 ;  /* 0x0000004240427228 */ /* 0x000fe20000000000 */
[----:B------:R-:W-:Y:S02]  /*2540*/  VIADD R70, R70, 0x4 ;  /* 0x0000000446467836 */ /* 0x000fe40000000000 */
[----:B------:R-:W-:-:S05]  /*2550*/  ISETP.GT.AND P1, PT, R11, R14, PT ;  /* 0x0000000e0b00720c */ /* 0x000fca0003f24270 */
[----:B------:R-:W-:Y:S01]  /*2560*/  DADD R12, R38, R66 ;  /* 0x00000000260c7229 */ /* 0x000fe20000000042 */
[----:B0-----:R-:W-:-:S09]  /*2570*/  ISETP.NE.AND P0, PT, R15, 0x1, PT ;  /* 0x000000010f00780c */ /* 0x001fd20003f05270 */
[----:B------:R-:W-:Y:S02]  /*2580*/  FSEL R68, R12, R68, !P0 ;  /* 0x000000440c447208 */ /* 0x000fe40004000000 */
[----:B------:R-:W-:Y:S01]  /*2590*/  FSEL R69, R13, R69, !P0 ;  /* 0x000000450d457208 */ /* 0x000fe20004000000 */
[----:B------:R-:W-:Y:S06]  /*25a0*/  @!P1 BRA `(.L_x_27) ;  /* 0xffffffe800209947 */ /* 0x000fec000383ffff */
[----:B------:R-:W-:-:S04]  /*25b0*/  IADD3 R11, PT, PT, R14, -0x4, RZ ;  /* 0xfffffffc0e0b7810 */ /* 0x000fc80007ffe0ff */
[----:B------:R-:W-:-:S05]  /*25c0*/  LOP3.LUT R11, R11, 0xfffffffc, RZ, 0xc0, !PT ;  /* 0xfffffffc0b0b7812 */ /* 0x000fca00078ec0ff */
[----:B------:R-:W-:-:S07]  /*25d0*/  VIADD R11, R11, 0x4 ;  /* 0x000000040b0b7836 */ /* 0x000fce0000000000 */
.L_x_7:
[----:B------:R-:W-:-:S13]  /*25e0*/  ISETP.GE.AND P0, PT, R11, R14, PT ;  /* 0x0000000e0b00720c */ /* 0x000fda0003f06270 */
[----:B------:R-:W-:Y:S05]  /*25f0*/  @P0 BRA `(.L_x_28) ;  /* 0x0000001000240947 */ /* 0x000fea0003800000 */
.L_x_44:
[----:B------:R-:W-:Y:S01]  /*2600*/  ISETP.NE.AND P1, PT, R5, 0x1, PT ;  /* 0x000000010500780c */ /* 0x000fe20003f25270 */
[----:B------:R-:W-:Y:S01]  /*2610*/  VIADD R11, R11, 0x1 ;  /* 0x000000010b0b7836 */ /* 0x000fe20000000000 */
[----:B------:R-:W-:Y:S01]  /*2620*/  BSSY.RECONVERGENT B1, `(.L_x_29) ;  /* 0x00000c1000017945 */ /* 0x000fe20003800200 */
[----:B------:R-:W-:Y:S01]  /*2630*/  MOV R20, R10 ;  /* 0x0000000a00147202 */ /* 0x000fe20000000f00 */
[----:B------:R-:W-:Y:S02]  /*2640*/  IMAD.MOV.U32 R5, RZ, RZ, RZ ;  /* 0x000000ffff057224 */ /* 0x000fe400078e00ff */
[----:B------:R-:W-:-:S07]  /*2650*/  ISETP.NE.AND P0, PT, R11, UR31, PT ;  /* 0x0000001f0b007c0c */ /* 0x000fce000bf05270 */
[----:B------:R-:W-:Y:S06]  /*2660*/  @!P1 BRA `(.L_x_30) ;  /* 0x0000000800f09947 */ /* 0x000fec0003800000 */
[----:B------:R-:W-:Y:S01]  /*2670*/  ISETP.NE.AND P1, PT, R8, 0x1, PT ;  /* 0x000000010800780c */ /* 0x000fe20003f25270 */
[----:B------:R-:W-:Y:S01]  /*2680*/  BSSY.RECONVERGENT B2, `(.L_x_31) ;  /* 0x0000084000027945 */ /* 0x000fe20003800200 */
[----:B------:R-:W-:Y:S01]  /*2690*/  IMAD.MOV.U32 R5, RZ, RZ, 0x3 ;  /* 0x00000003ff057424 */ /* 0x000fe200078e00ff */
[----:B------:R-:W-:Y:S01]  /*26a0*/  MOV R17, R0 ;  /* 0x0000000000117202 */ /* 0x000fe20000000f00 */
[----:B------:R-:W-:-:S09]  /*26b0*/  IMAD.MOV.U32 R10, RZ, RZ, R2 ;  /* 0x000000ffff0a7224 */ /* 0x000fd200078e0002 */
[----:B------:R-:W-:Y:S05]  /*26c0*/  @!P1 BRA `(.L_x_32) ;  /* 0x0000000400fc9947 */ /* 0x000fea0003800000 */
[----:B------:R-:W-:-:S13]  /*26d0*/  ISETP.NE.AND P1, PT, R8, 0x2, PT ;  /* 0x000000020800780c */ /* 0x000fda0003f25270 */
[----:B------:R-:W-:Y:S05]  /*26e0*/  @!P1 BRA `(.L_x_33) ;  /* 0x0000000400089947 */ /* 0x000fea0003800000 */
[----:B------:R-:W-:-:S13]  /*26f0*/  ISETP.NE.AND P1, PT, R8, 0x3, PT ;  /* 0x000000030800780c */ /* 0x000fda0003f25270 */
[----:B------:R-:W-:Y:S05]  /*2700*/  @P1 BRA `(.L_x_34) ;  /* 0x0000000000ec1947 */ /* 0x000fea0003800000 */
[----:B------:R-:W-:Y:S01]  /*2710*/  VIADD R3, R3, 0x1 ;  /* 0x0000000103037836 */ /* 0x000fe20000000000 */
[----:B------:R-:W-:Y:S03]  /*2720*/  BSSY.RECONVERGENT B3, `(.L_x_35) ;  /* 0x000000c000037945 */ /* 0x000fe60003800200 */
[C---:B------:R-:W-:Y:S01]  /*2730*/  IMAD.WIDE.U32 R12, R3.reuse, -0x2daee0ad, RZ ;  /* 0xd2511f53030c7825 */ /* 0x040fe200078e00ff */
[----:B------:R-:W-:-:S13]  /*2740*/  ISETP.NE.AND P1, PT, R3, RZ, PT ;  /* 0x000000ff0300720c */ /* 0x000fda0003f25270 */
[----:B------:R-:W-:Y:S05]  /*2750*/  @P1 BRA `(.L_x_36) ;  /* 0x0000000000201947 */ /* 0x000fea0003800000 */
[----:B------:R-:W-:-:S04]  /*2760*/  IADD3 R9, PT, PT, R9, 0x1, RZ ;  /* 0x0000000109097810 */ /* 0x000fc80007ffe0ff */
[----:B------:R-:W-:-:S13]  /*2770*/  ISETP.NE.AND P1, PT, R9, RZ, PT ;  /* 0x000000ff0900720c */ /* 0x000fda0003f25270 */
[----:B------:R-:W-:Y:S02]  /*2780*/  @!P1 VIADD R48, R48, 0x1 ;  /* 0x0000000130309836 */ /* 0x000fe40000000000 */
[----:B------:R-:W-:Y:S02]  /*2790*/  @!P1 VIADD R0, R46, 0x1 ;  /* 0x000000012e009836 */ /* 0x000fe40000000000 */
[----:B------:R-:W-:Y:S01]  /*27a0*/  @!P1 IMAD.MOV.U32 R9, RZ, RZ, RZ ;  /* 0x000000ffff099224 */ /* 0x000fe200078e00ff */
[----:B------:R-:W-:-:S13]  /*27b0*/  ISETP.NE.AND P2, PT, R48, RZ, !P1 ;  /* 0x000000ff3000720c */ /* 0x000fda0004f45270 */
[----:B------:R-:W-:-:S05]  /*27c0*/  @P2 IADD3 R0, PT, PT, R46, RZ, RZ ;  /* 0x000000ff2e002210 */ /* 0x000fca0007ffe0ff */
[----:B------:R-:W-:-:S07]  /*27d0*/  @!P1 IMAD.MOV.U32 R46, RZ, RZ, R0 ;  /* 0x000000ffff2e9224 */ /* 0x000fce00078e0000 */
.L_x_36:
[----:B------:R-:W-:Y:S05]  /*27e0*/  BSYNC.RECONVERGENT B3 ;  /* 0x0000000000037941 */ /* 0x000fea0003800200 */
.L_x_35:
[----:B------:R-:W-:Y:S01]  /*27f0*/  IMAD.WIDE.U32 R16, R48, -0x326172a9, RZ ;  /* 0xcd9e8d5730107825 */ /* 0x000fe200078e00ff */
[----:B------:R-:W-:-:S03]  /*2800*/  LOP3.LUT R14, R46, UR15, R13, 0x96, !PT ;  /* 0x0000000f2e0e7c12 */ /* 0x000fc6000f8e960d */
[----:B------:R-:W-:Y:S02]  /*2810*/  HFMA2 R5, -RZ, RZ, 0, 5.9604644775390625e-08 ;  /* 0x00000001ff057431 */ /* 0x000fe400000001ff */
[----:B------:R-:W-:Y:S01]  /*2820*/  IMAD.MOV.U32 R10, RZ, RZ, R4 ;  /* 0x000000ffff0a7224 */ /* 0x000fe200078e0004 */
        /* <DEDUP_REMOVED lines=35> */
[----:B------:R-:W-:Y:S02]  /*2a60*/  LOP3.LUT R17, R16, UR5, R19, 0x96, !PT ;  /* 0x0000000510117c12 */ /* 0x000fe4000f8e9613 */
[----:B------:R-:W-:Y:S01]  /*2a70*/  MOV R2, R18 ;  /* 0x0000001200027202 */ /* 0x000fe20000000f00 */
[----:B------:R-:W-:Y:S01]  /*2a80*/  IMAD.MOV.U32 R4, RZ, RZ, R14 ;  /* 0x000000ffff047224 */ /* 0x000fe200078e000e */
[----:B------:R-:W-:Y:S01]  /*2a90*/  LOP3.LUT R0, R12, UR6, R15, 0x96, !PT ;  /* 0x000000060c007c12 */ /* 0x000fe2000f8e960f */
[----:B------:R-:W-:Y:S01]  /*2aa0*/  IMAD.MOV.U32 R47, RZ, RZ, R17 ;  /* 0x000000ffff2f7224 */ /* 0x000fe200078e0011 */
[----:B------:R-:W-:Y:S06]  /*2ab0*/  BRA `(.L_x_32) ;  /* 0x0000000400007947 */ /* 0x000fec0003800000 */
.L_x_34:
[C---:B------:R-:W-:Y:S01]  /*2ac0*/  ISETP.NE.AND P1, PT, R8.reuse, RZ, PT ;  /* 0x000000ff0800720c */ /* 0x040fe20003f25270 */
[----:B------:R-:W-:Y:S01]  /*2ad0*/  VIADD R5, R8, 0x2 ;  /* 0x0000000208057836 */ /* 0x000fe20000000000 */
[-C--:B------:R-:W-:Y:S02]  /*2ae0*/  MOV R10, R47.reuse ;  /* 0x0000002f000a7202 */ /* 0x080fe40000000f00 */
[----:B------:R-:W-:Y:S01]  /*2af0*/  SEL R17, R2, R47, !P1 ;  /* 0x0000002f02117207 */ /* 0x000fe20004800000 */
[----:B------:R-:W-:Y:S08]  /*2b00*/  BRA `(.L_x_32) ;  /* 0x0000000000ec7947 */ /* 0x000ff00003800000 */
.L_x_33:
[----:B------:R-:W-:Y:S01]  /*2b10*/  VIADD R3, R3, 0x1 ;  /* 0x0000000103037836 */ /* 0x000fe20000000000 */
[----:B------:R-:W-:Y:S03]  /*2b20*/  BSSY.RECONVERGENT B3, `(.L_x_37) ;  /* 0x000000c000037945 */ /* 0x000fe60003800200 */
[C---:B------:R-:W-:Y:S01]  /*2b30*/  IMAD.WIDE.U32 R12, R3.reuse, -0x2daee0ad, RZ ;  /* 0xd2511f53030c7825 */ /* 0x040fe200078e00ff */
[----:B------:R-:W-:-:S13]  /*2b40*/  ISETP.NE.AND P1, PT, R3, RZ, PT ;  /* 0x000000ff0300720c */ /* 0x000fda0003f25270 */
[----:B------:R-:W-:Y:S05]  /*2b50*/  @P1 BRA `(.L_x_38) ;  /* 0x0000000000201947 */ /* 0x000fea0003800000 */
[----:B------:R-:W-:-:S05]  /*2b60*/  VIADD R9, R9, 0x1 ;  /* 0x0000000109097836 */ /* 0x000fca0000000000 */
[----:B------:R-:W-:-:S13]  /*2b70*/  ISETP.NE.AND P1, PT, R9, RZ, PT ;  /* 0x000000ff0900720c */ /* 0x000fda0003f25270 */
[----:B------:R-:W-:Y:S01]  /*2b80*/  @!P1 IADD3 R48, PT, PT, R48, 0x1, RZ ;  /* 0x0000000130309810 */ /* 0x000fe20007ffe0ff */
[----:B------:R-:W-:Y:S01]  /*2b90*/  @!P1 VIADD R2, R46, 0x1 ;  /* 0x000000012e029836 */ /* 0x000fe20000000000 */
[----:B------:R-:W-:Y:S02]  /*2ba0*/  @!P1 MOV R9, RZ ;  /* 0x000000ff00099202 */ /* 0x000fe40000000f00 */
[----:B------:R-:W-:-:S13]  /*2bb0*/  ISETP.NE.AND P2, PT, R48, RZ, !P1 ;  /* 0x000000ff3000720c */ /* 0x000fda0004f45270 */
[----:B------:R-:W-:-:S04]  /*2bc0*/  @P2 IMAD.MOV R2, RZ, RZ, R46 ;  /* 0x000000ffff022224 */ /* 0x000fc800078e022e */
[----:B------:R-:W-:-:S07]  /*2bd0*/  @!P1 IMAD.MOV.U32 R46, RZ, RZ, R2 ;  /* 0x000000ffff2e9224 */ /* 0x000fce00078e0002 */
.L_x_38:
[----:B------:R-:W-:Y:S05]  /*2be0*/  BSYNC.RECONVERGENT B3 ;  /* 0x0000000000037941 */ /* 0x000fea0003800200 */
.L_x_37:
[----:B------:R-:W-:Y:S01]  /*2bf0*/  IMAD.WIDE.U32 R14, R48, -0x326172a9, RZ ;  /* 0xcd9e8d57300e7825 */ /* 0x000fe200078e00ff */
[----:B------:R-:W-:-:S03]  /*2c00*/  LOP3.LUT R18, R46, UR15, R13, 0x96, !PT ;  /* 0x0000000f2e127c12 */ /* 0x000fc6000f8e960d */
[----:B------:R-:W-:Y:S02]  /*2c10*/  HFMA2 R5, -RZ, RZ, 0, 0 ;  /* 0x00000000ff057431 */ /* 0x000fe400000001ff */
        /* <DEDUP_REMOVED lines=36> */
[----:B------:R-:W-:-:S03]  /*2e60*/  LOP3.LUT R47, R14, UR5, R19, 0x96, !PT ;  /* 0x000000050e2f7c12 */ /* 0x000fc6000f8e9613 */
[----:B------:R-:W-:Y:S01]  /*2e70*/  IMAD.MOV.U32 R2, RZ, RZ, R18 ;  /* 0x000000ffff027224 */ /* 0x000fe200078e0012 */
[----:B------:R-:W-:Y:S02]  /*2e80*/  LOP3.LUT R12, R12, UR6, R17, 0x96, !PT ;  /* 0x000000060c0c7c12 */ /* 0x000fe4000f8e9611 */
[----:B------:R-:W-:Y:S01]  /*2e90*/  MOV R17, R4 ;  /* 0x0000000400117202 */ /* 0x000fe20000000f00 */
[----:B------:R-:W-:Y:S02]  /*2ea0*/  IMAD.MOV.U32 R4, RZ, RZ, R16 ;  /* 0x000000ffff047224 */ /* 0x000fe400078e0010 */
[----:B------:R-:W-:-:S07]  /*2eb0*/  IMAD.MOV.U32 R0, RZ, RZ, R12 ;  /* 0x000000ffff007224 */ /* 0x000fce00078e000c */
.L_x_32:
[----:B------:R-:W-:Y:S05]  /*2ec0*/  BSYNC.RECONVERGENT B2 ;  /* 0x0000000000027941 */ /* 0x000fea0003800200 */
.L_x_31:
[----:B------:R-:W-:Y:S01]  /*2ed0*/  I2FP.F32.U32 R8, R10 ;  /* 0x0000000a00087245 */ /* 0x000fe20000201000 */
[----:B------:R-:W-:Y:S01]  /*2ee0*/  IMAD.MOV.U32 R13, RZ, RZ, 0x2f800000 ;  /* 0x2f800000ff0d7424 */ /* 0x000fe200078e00ff */
[----:B------:R-:W-:Y:S01]  /*2ef0*/  BSSY.RECONVERGENT B2, `(.L_x_39) ;  /* 0x000002c000027945 */ /* 0x000fe20003800200 */
[----:B------:R-:W-:Y:S02]  /*2f00*/  IMAD.MOV.U32 R15, RZ, RZ, 0x3e055027 ;  /* 0x3e055027ff0f7424 */ /* 0x000fe400078e00ff */
[----:B------:R-:W-:-:S05]  /*2f10*/  FFMA R8, R8, R13, 1.1641532182693481445e-10 ;  /* 0x2f00000008087423 */ /* 0x000fca000000000d */
[----:B------:R-:W-:-:S13]  /*2f20*/  FSETP.GEU.AND P1, PT, R8, 1.175494350822287508e-38, PT ;  /* 0x008000000800780b */ /* 0x000fda0003f2e000 */
[----:B------:R-:W-:-:S05]  /*2f30*/  @!P1 FMUL R8, R8, 8388608 ;  /* 0x4b00000008089820 */ /* 0x000fca0000400000 */
[----:B------:R-:W-:-:S04]  /*2f40*/  IADD3 R10, PT, PT, R8, -0x3f2aaaab, RZ ;  /* 0xc0d55555080a7810 */ /* 0x000fc80007ffe0ff */
[----:B------:R-:W-:-:S05]  /*2f50*/  LOP3.LUT R13, R10, 0xff800000, RZ, 0xc0, !PT ;  /* 0xff8000000a0d7812 */ /* 0x000fca00078ec0ff */
[----:B------:R-:W-:Y:S01]  /*2f60*/  IMAD.IADD R10, R8, 0x1, -R13 ;  /* 0x00000001080a7824 */ /* 0x000fe200078e0a0d */
[----:B------:R-:W-:-:S03]  /*2f70*/  I2FP.F32.S32 R13, R13 ;  /* 0x0000000d000d7245 */ /* 0x000fc60000201400 */
[----:B------:R-:W-:Y:S01]  /*2f80*/  FADD R12, R10, -1 ;  /* 0xbf8000000a0c7421 */ /* 0x000fe20000000000 */
[----:B------:R-:W-:Y:S02]  /*2f90*/  FSEL R10, RZ, -23, P1 ;  /* 0xc1b80000ff0a7808 */ /* 0x000fe40000800000 */
[----:B------:R-:W-:Y:S01]  /*2fa0*/  ISETP.GT.U32.AND P1, PT, R8, 0x7f7fffff, PT ;  /* 0x7f7fffff0800780c */ /* 0x000fe20003f24070 */
[C---:B------:R-:W-:Y:S02]  /*2fb0*/  FFMA R15, R12.reuse, -R15, 0.14084610342979431152 ;  /* 0x3e1039f60c0f7423 */ /* 0x040fe4000000080f */
[----:B------:R-:W-:Y:S01]  /*2fc0*/  FFMA R10, R13, 1.1920928955078125e-07, R10 ;  /* 0x340000000d0a7823 */ /* 0x000fe2000000000a */
[----:B------:R-:W-:Y:S01]  /*2fd0*/  MOV R13, 0x7f800000 ;  /* 0x7f800000000d7802 */ /* 0x000fe20000000f00 */
[----:B------:R-:W-:-:S04]  /*2fe0*/  FFMA R15, R12, R15, -0.12148627638816833496 ;  /* 0xbdf8cdcc0c0f7423 */ /* 0x000fc8000000000f */
[----:B------:R-:W-:-:S04]  /*2ff0*/  FFMA R15, R12, R15, 0.13980610668659210205 ;  /* 0x3e0f29550c0f7423 */ /* 0x000fc8000000000f */
[----:B------:R-:W-:-:S04]  /*3000*/  FFMA R15, R12, R15, -0.16684235632419586182 ;  /* 0xbe2ad8b90c0f7423 */ /* 0x000fc8000000000f */
[----:B------:R-:W-:-:S04]  /*3010*/  FFMA R15, R12, R15, 0.20012299716472625732 ;  /* 0x3e4ced0b0c0f7423 */ /* 0x000fc8000000000f */
[----:B------:R-:W-:-:S04]  /*3020*/  FFMA R15, R12, R15, -0.24999669194221496582 ;  /* 0xbe7fff220c0f7423 */ /* 0x000fc8000000000f */
[----:B------:R-:W-:-:S04]  /*3030*/  FFMA R15, R12, R15, 0.33333182334899902344 ;  /* 0x3eaaaa780c0f7423 */ /* 0x000fc8000000000f */
[----:B------:R-:W-:-:S04]  /*3040*/  FFMA R15, R12, R15, -0.5 ;  /* 0xbf0000000c0f7423 */ /* 0x000fc8000000000f */
[----:B------:R-:W-:-:S04]  /*3050*/  FMUL R15, R12, R15 ;  /* 0x0000000f0c0f7220 */ /* 0x000fc80000400000 */
[----:B------:R-:W-:-:S04]  /*3060*/  FFMA R15, R12, R15, R12 ;  /* 0x0000000f0c0f7223 */ /* 0x000fc8000000000c */
[----:B------:R-:W-:Y:S01]  /*3070*/  FFMA R10, R10, 0.69314718246459960938, R15 ;  /* 0x3f3172180a0a7823 */ /* 0x000fe2000000000f */
[C---:B------:R-:W-:Y:S01]  /*3080*/  @P1 FFMA R10, R8.reuse, R13, +INF ;  /* 0x7f800000080a1423 */ /* 0x040fe2000000000d */
[----:B------:R-:W-:Y:S01]  /*3090*/  FSETP.NEU.AND P1, PT, R8, RZ, PT ;  /* 0x000000ff0800720b */ /* 0x000fe20003f2d000 */
[----:B------:R-:W-:Y:S01]  /*30a0*/  IMAD.MOV.U32 R15, RZ, RZ, 0x30c90fdb ;  /* 0x30c90fdbff0f7424 */ /* 0x000fe200078e00ff */
[----:B------:R-:W-:Y:S01]  /*30b0*/  I2FP.F32.U32 R8, R17 ;  /* 0x0000001100087245 */ /* 0x000fe20000201000 */
[----:B------:R-:W-:-:S04]  /*30c0*/  FMUL R10, R10, -2 ;  /* 0xc00000000a0a7820 */ /* 0x000fc80000400000 */
[----:B------:R-:W-:Y:S01]  /*30d0*/  FFMA R14, R8, R15, 7.314590599882819788e-10 ;  /* 0x30490fdb080e7423 */ /* 0x000fe2000000000f */
[----:B------:R-:W-:-:S04]  /*30e0*/  FSEL R12, R10, +INF , P1 ;  /* 0x7f8000000a0c7808 */ /* 0x000fc80000800000 */
[----:B------:R0:W1:Y:S01]  /*30f0*/  MUFU.RSQ R13, R12 ;  /* 0x0000000c000d7308 */ /* 0x0000620000001400 */
[----:B------:R-:W-:-:S05]  /*3100*/  VIADD R10, R12, 0xf3000000 ;  /* 0xf30000000c0a7836 */ /* 0x000fca0000000000 */
[----:B------:R-:W-:-:S13]  /*3110*/  ISETP.GT.U32.AND P1, PT, R10, 0x727fffff, PT ;  /* 0x727fffff0a00780c */ /* 0x000fda0003f24070 */
[----:B01----:R-:W-:Y:S05]  /*3120*/  @!P1 BRA `(.L_x_40) ;  /* 0x0000000000109947 */ /* 0x003fea0003800000 */
[----:B------:R-:W-:-:S07]  /*3130*/  MOV R20, 0x3150 ;  /* 0x0000315000147802 */ /* 0x000fce0000000f00 */
[----:B------:R-:W-:Y:S05]  /*3140*/  CALL.REL.NOINC `($__internal_2_$__cuda_sm20_sqrt_rn_f32_slowpath) ;  /* 0x0000005c001c7944 */ /* 0x000fea0003c00000 */
[----:B------:R-:W-:Y:S01]  /*3150*/  MOV R10, R18 ;  /* 0x00000012000a7202 */ /* 0x000fe20000000f00 */
[----:B------:R-:W-:Y:S06]  /*3160*/  BRA `(.L_x_41) ;  /* 0x0000000000107947 */ /* 0x000fec0003800000 */
.L_x_40:
[----:B------:R-:W-:Y:S01]  /*3170*/  FMUL.FTZ R10, R12, R13 ;  /* 0x0000000d0c0a7220 */ /* 0x000fe20000410000 */
[----:B------:R-:W-:-:S03]  /*3180*/  FMUL.FTZ R8, R13, 0.5 ;  /* 0x3f0000000d087820 */ /* 0x000fc60000410000 */
[----:B------:R-:W-:-:S04]  /*3190*/  FFMA R13, -R10, R10, R12 ;  /* 0x0000000a0a0d7223 */ /* 0x000fc8000000010c */
[----:B------:R-:W-:-:S07]  /*31a0*/  FFMA R10, R13, R8, R10 ;  /* 0x000000080d0a7223 */ /* 0x000fce000000000a */
.L_x_41:
[----:B------:R-:W-:Y:S05]  /*31b0*/  BSYNC.RECONVERGENT B2 ;  /* 0x0000000000027941 */ /* 0x000fea0003800200 */
.L_x_39:
[----:B------:R-:W-:Y:S01]  /*31c0*/  FMUL.RZ R12, R14, 0.15915493667125701904 ;  /* 0x3e22f9830e0c7820 */ /* 0x000fe2000040c000 */
[----:B------:R-:W-:Y:S02]  /*31d0*/  IMAD.MOV.U32 R8, RZ, RZ, R5 ;  /* 0x000000ffff087224 */ /* 0x000fe400078e0005 */
[----:B------:R-:W-:Y:S01]  /*31e0*/  IMAD.MOV.U32 R5, RZ, RZ, 0x1 ;  /* 0x00000001ff057424 */ /* 0x000fe200078e00ff */
[----:B------:R-:W0:Y:S08]  /*31f0*/  MUFU.SIN R13, R12 ;  /* 0x0000000c000d7308 */ /* 0x000e300000000400 */
[----:B------:R-:W1:Y:S01]  /*3200*/  MUFU.COS R15, R12 ;  /* 0x0000000c000f7308 */ /* 0x000e620000000000 */
[-C--:B0-----:R-:W-:Y:S01]  /*3210*/  FMUL R20, R13, R10.reuse ;  /* 0x0000000a0d147220 */ /* 0x081fe20000400000 */
[----:B-1----:R-:W-:-:S07]  /*3220*/  FMUL R10, R15, R10 ;  /* 0x0000000a0f0a7220 */ /* 0x002fce0000400000 */
.L_x_30:
[----:B------:R-:W-:Y:S05]  /*3230*/  BSYNC.RECONVERGENT B1 ;  /* 0x0000000000017941 */ /* 0x000fea0003800200 */
.L_x_29:
[----:B------:R-:W0:Y:S01]  /*3240*/  F2F.F64.F32 R14, R20 ;  /* 0x00000014000e7310 */ /* 0x000e220000201800 */
[----:B------:R-:W-:Y:S01]  /*3250*/  MOV R12, 0x652b82fe ;  /* 0x652b82fe000c7802 */ /* 0x000fe20000000f00 */
[----:B------:R-:W-:Y:S01]  /*3260*/  IMAD.MOV.U32 R13, RZ, RZ, 0x3ff71547 ;  /* 0x3ff71547ff0d7424 */ /* 0x000fe200078e00ff */
[----:B------:R-:W-:Y:S01]  /*3270*/  UMOV UR10, 0xfefa39ef ;  /* 0xfefa39ef000a7882 */ /* 0x000fe20000000000 */
[----:B------:R-:W-:Y:S01]  /*3280*/  UMOV UR11, 0x3fe62e42 ;  /* 0x3fe62e42000b7882 */ /* 0x000fe20000000000 */
[----:B------:R-:W-:Y:S01]  /*3290*/  BSSY.RECONVERGENT B1, `(.L_x_42) ;  /* 0x0000038000017945 */ /* 0x000fe20003800200 */
[----:B0-----:R-:W-:-:S08]  /*32a0*/  DFMA R14, R50, R14, R52 ;  /* 0x0000000e320e722b */ /* 0x001fd00000000034 */
[----:B------:R-:W-:Y:S02]  /*32b0*/  DFMA R12, R14, R12, 6.75539944105574400000e+15 ;  /* 0x433800000e0c742b */ /* 0x000fe4000000000c */
[----:B------:R-:W-:-:S06]  /*32c0*/  FSETP.GEU.AND P1, PT, |R15|, 4.1917929649353027344, PT ;  /* 0x4086232b0f00780b */ /* 0x000fcc0003f2e200 */
[----:B------:R-:W-:-:S08]  /*32d0*/  DADD R16, R12, -6.75539944105574400000e+15 ;  /* 0xc33800000c107429 */ /* 0x000fd00000000000 */
[----:B------:R-:W-:Y:S01]  /*32e0*/  DFMA R18, R16, -UR10, R14 ;  /* 0x8000000a10127c2b */ /* 0x000fe2000800000e */
[----:B------:R-:W-:Y:S01]  /*32f0*/  UMOV UR10, 0x3b39803f ;  /* 0x3b39803f000a7882 */ /* 0x000fe20000000000 */
[----:B------:R-:W-:-:S06]  /*3300*/  UMOV UR11, 0x3c7abc9e ;  /* 0x3c7abc9e000b7882 */ /* 0x000fcc0000000000 */
[----:B------:R-:W-:Y:S01]  /*3310*/  DFMA R18, R16, -UR10, R18 ;  /* 0x8000000a10127c2b */ /* 0x000fe20008000012 */
[----:B------:R-:W-:Y:S01]  /*3320*/  UMOV UR10, 0x69ce2bdf ;  /* 0x69ce2bdf000a7882 */ /* 0x000fe20000000000 */
[----:B------:R-:W-:Y:S01]  /*3330*/  IMAD.MOV.U32 R16, RZ, RZ, -0x35dec16 ;  /* 0xfca213eaff107424 */ /* 0x000fe200078e00ff */
[----:B------:R-:W-:Y:S01]  /*3340*/  MOV R17, 0x3e928af3 ;  /* 0x3e928af300117802 */ /* 0x000fe20000000f00 */
[----:B------:R-:W-:-:S05]  /*3350*/  UMOV UR11, 0x3e5ade15 ;  /* 0x3e5ade15000b7882 */ /* 0x000fca0000000000 */
[----:B------:R-:W-:Y:S01]  /*3360*/  DFMA R16, R18, UR10, R16 ;  /* 0x0000000a12107c2b */ /* 0x000fe20008000010 */
[----:B------:R-:W-:Y:S01]  /*3370*/  UMOV UR10, 0x62401315 ;  /* 0x62401315000a7882 */ /* 0x000fe20000000000 */
[----:B------:R-:W-:-:S06]  /*3380*/  UMOV UR11, 0x3ec71dee ;  /* 0x3ec71dee000b7882 */ /* 0x000fcc0000000000 */
[----:B------:R-:W-:Y:S01]  /*3390*/  DFMA R16, R18, R16, UR10 ;  /* 0x0000000a12107e2b */ /* 0x000fe20008000010 */
        /* <DEDUP_REMOVED lines=20> */
[----:B------:R-:W-:-:S08]  /*34e0*/  DFMA R16, R18, R16, UR10 ;  /* 0x0000000a12107e2b */ /* 0x000fd00008000010 */
[----:B------:R-:W-:-:S08]  /*34f0*/  DFMA R16, R18, R16, 1 ;  /* 0x3ff000001210742b */ /* 0x000fd00000000010 */
[----:B------:R-:W-:-:S10]  /*3500*/  DFMA R18, R18, R16, 1 ;  /* 0x3ff000001212742b */ /* 0x000fd40000000010 */
[----:B------:R-:W-:Y:S02]  /*3510*/  IMAD R17, R12, 0x100000, R19 ;  /* 0x001000000c117824 */ /* 0x000fe400078e0213 */
[----:B------:R-:W-:Y:S01]  /*3520*/  IMAD.MOV.U32 R16, RZ, RZ, R18 ;  /* 0x000000ffff107224 */ /* 0x000fe200078e0012 */
[----:B------:R-:W-:Y:S06]  /*3530*/  @!P1 BRA `(.L_x_43) ;  /* 0x0000000000349947 */ /* 0x000fec0003800000 */
[----:B------:R-:W-:Y:S01]  /*3540*/  FSETP.GEU.AND P2, PT, |R15|, 4.2275390625, PT ;  /* 0x408748000f00780b */ /* 0x000fe20003f4e200 */
[C---:B------:R-:W-:Y:S02]  /*3550*/  DADD R16, R14.reuse, +INF ;  /* 0x7ff000000e107429 */ /* 0x040fe40000000000 */
[----:B------:R-:W-:-:S08]  /*3560*/  DSETP.GEU.AND P1, PT, R14, RZ, PT ;  /* 0x000000ff0e00722a */ /* 0x000fd00003f2e000 */
[----:B------:R-:W-:Y:S02]  /*3570*/  FSEL R16, R16, RZ, P1 ;  /* 0x000000ff10107208 */ /* 0x000fe40000800000 */
[C---:B------:R-:W-:Y:S02]  /*3580*/  @!P2 LEA.HI R13, R12.reuse, R12, RZ, 0x1 ;  /* 0x0000000c0c0da211 */ /* 0x040fe400078f08ff */
[----:B------:R-:W-:Y:S02]  /*3590*/  @!P2 MOV R14, RZ ;  /* 0x000000ff000ea202 */ /* 0x000fe40000000f00 */
[----:B------:R-:W-:Y:S02]  /*35a0*/  @!P2 SHF.R.S32.HI R13, RZ, 0x1, R13 ;  /* 0x00000001ff0da819 */ /* 0x000fe4000001140d */
[----:B------:R-:W-:Y:S02]  /*35b0*/  FSEL R17, R17, RZ, P1 ;  /* 0x000000ff11117208 */ /* 0x000fe40000800000 */
[----:B------:R-:W-:Y:S01]  /*35c0*/  @!P2 IADD3 R12, PT, PT, R12, -R13, RZ ;  /* 0x8000000d0c0ca210 */ /* 0x000fe20007ffe0ff */
[----:B------:R-:W-:-:S03]  /*35d0*/  @!P2 IMAD R13, R13, 0x100000, R19 ;  /* 0x001000000d0da824 */ /* 0x000fc600078e0213 */
[----:B------:R-:W-:Y:S01]  /*35e0*/  @!P2 LEA R15, R12, 0x3ff00000, 0x14 ;  /* 0x3ff000000c0fa811 */ /* 0x000fe200078ea0ff */
[----:B------:R-:W-:-:S06]  /*35f0*/  @!P2 IMAD.MOV.U32 R12, RZ, RZ, R18 ;  /* 0x000000ffff0ca224 */ /* 0x000fcc00078e0012 */
[----:B------:R-:W-:-:S11]  /*3600*/  @!P2 DMUL R16, R12, R14 ;  /* 0x0000000e0c10a228 */ /* 0x000fd60000000000 */
.L_x_43:
[----:B------:R-:W-:Y:S05]  /*3610*/  BSYNC.RECONVERGENT B1 ;  /* 0x0000000000017941 */ /* 0x000fea0003800200 */
.L_x_42:
[----:B------:R-:W0:Y:S01]  /*3620*/  LDC R14, c[0x0][0x3b8] ;  /* 0x0000ee00ff0e7b82 */ /* 0x000e220000000800 */
[----:B------:R-:W-:-:S08]  /*3630*/  DMUL R66, R16, R66 ;  /* 0x0000004210427228 */ /* 0x000fd00000000000 */
[----:B------:R-:W-:Y:S01]  /*3640*/  DADD R12, R66, R68 ;  /* 0x00000000420c7229 */ /* 0x000fe20000000044 */
[----:B0-----:R-:W-:-:S09]  /*3650*/  ISETP.NE.AND P1, PT, R14, 0x1, PT ;  /* 0x000000010e00780c */ /* 0x001fd20003f25270 */
[----:B------:R-:W-:Y:S02]  /*3660*/  FSEL R68, R12, R68, !P1 ;  /* 0x000000440c447208 */ /* 0x000fe40004800000 */
[----:B------:R-:W-:Y:S01]  /*3670*/  FSEL R69, R13, R69, !P1 ;  /* 0x000000450d457208 */ /* 0x000fe20004800000 */
[----:B------:R-:W-:Y:S06]  /*3680*/  @P0 BRA `(.L_x_44) ;  /* 0xffffffec00dc0947 */ /* 0x000fec000383ffff */
.L_x_28:
[----:B------:R-:W0:Y:S02]  /*3690*/  LDCU UR4, c[0x0][0x3b8] ;  /* 0x00007700ff0477ac */ /* 0x000e240008000800 */
[----:B0-----:R-:W-:-:S04]  /*36a0*/  ULOP3.LUT UR4, UR4, 0x2, URZ, 0xfc, !UPT ;  /* 0x0000000204047892 */ /* 0x001fc8000f8efcff */
[----:B------:R-:W-:-:S09]  /*36b0*/  UISETP.NE.AND UP0, UPT, UR4, 0x2, UPT ;  /* 0x000000020400788c */ /* 0x000fd2000bf05270 */
[----:B------:R-:W-:Y:S05]  /*36c0*/  BRA.U !UP0, `(.L_x_45) ;  /* 0x0000000108807547 */ /* 0x000fea000b800000 */
[----:B------:R-:W0:Y:S01]  /*36d0*/  MUFU.RCP64H R13, R7 ;  /* 0x00000007000d7308 */ /* 0x000e220000001800 */
[----:B------:R-:W-:Y:S01]  /*36e0*/  IMAD.MOV.U32 R12, RZ, RZ, 0x1 ;  /* 0x00000001ff0c7424 */ /* 0x000fe200078e00ff */
[----:B------:R-:W-:Y:S01]  /*36f0*/  FSETP.GEU.AND P1, PT, |R69|, 6.5827683646048100446e-37, PT ;  /* 0x036000004500780b */ /* 0x000fe20003f2e200 */
[----:B------:R-:W-:Y:S04]  /*3700*/  BSSY.RECONVERGENT B1, `(.L_x_46) ;  /* 0x0000012000017945 */ /* 0x000fe80003800200 */
[----:B0-----:R-:W-:-:S08]  /*3710*/  DFMA R14, -R6, R12, 1 ;  /* 0x3ff00000060e742b */ /* 0x001fd0000000010c */
[----:B------:R-:W-:-:S08]  /*3720*/  DFMA R14, R14, R14, R14 ;  /* 0x0000000e0e0e722b */ /* 0x000fd0000000000e */
[----:B------:R-:W-:-:S08]  /*3730*/  DFMA R14, R12, R14, R12 ;  /* 0x0000000e0c0e722b */ /* 0x000fd0000000000c */
[----:B------:R-:W-:-:S08]  /*3740*/  DFMA R12, -R6, R14, 1 ;  /* 0x3ff00000060c742b */ /* 0x000fd0000000010e */
[----:B------:R-:W-:-:S08]  /*3750*/  DFMA R16, R14, R12, R14 ;  /* 0x0000000c0e10722b */ /* 0x000fd0000000000e */
[----:B------:R-:W-:-:S08]  /*3760*/  DMUL R12, R16, R68 ;  /* 0x00000044100c7228 */ /* 0x000fd00000000000 */
[----:B------:R-:W-:-:S08]  /*3770*/  DFMA R14, -R6, R12, R68 ;  /* 0x0000000c060e722b */ /* 0x000fd00000000144 */
[----:B------:R-:W-:-:S10]  /*3780*/  DFMA R12, R16, R14, R12 ;  /* 0x0000000e100c722b */ /* 0x000fd4000000000c */
[----:B------:R-:W-:-:S05]  /*3790*/  FFMA R11, RZ, R7, R13 ;  /* 0x00000007ff0b7223 */ /* 0x000fca000000000d */
[----:B------:R-:W-:-:S13]  /*37a0*/  FSETP.GT.AND P0, PT, |R11|, 1.469367938527859385e-39, PT ;  /* 0x001000000b00780b */ /* 0x000fda0003f04200 */
[----:B------:R-:W-:Y:S05]  /*37b0*/  @P0 BRA P1, `(.L_x_47) ;  /* 0x0000000000180947 */ /* 0x000fea0000800000 */
[----:B------:R-:W-:Y:S01]  /*37c0*/  IMAD.MOV.U32 R62, RZ, RZ, R68 ;  /* 0x000000ffff3e7224 */ /* 0x000fe200078e0044 */
[----:B------:R-:W-:Y:S01]  /*37d0*/  MOV R63, R69 ;  /* 0x00000045003f7202 */ /* 0x000fe20000000f00 */
[----:B------:R-:W-:Y:S01]  /*37e0*/  IMAD.MOV.U32 R12, RZ, RZ, R6 ;  /* 0x000000ffff0c7224 */ /* 0x000fe200078e0006 */
[----:B------:R-:W-:Y:S01]  /*37f0*/  MOV R26, 0x3820 ;  /* 0x00003820001a7802 */ /* 0x000fe20000000f00 */
[----:B------:R-:W-:-:S07]  /*3800*/  IMAD.MOV.U32 R13, RZ, RZ, R7 ;  /* 0x000000ffff0d7224 */ /* 0x000fce00078e0007 */
[----:B------:R-:W-:Y:S05]  /*3810*/  CALL.REL.NOINC `($__internal_0_$__cuda_sm20_div_rn_f64_full) ;  /* 0x0000004c003c7944 */ /* 0x000fea0003c00000 */
.L_x_47:
[----:B------:R-:W-:Y:S05]  /*3820*/  BSYNC.RECONVERGENT B1 ;  /* 0x0000000000017941 */ /* 0x000fea0003800200 */
.L_x_46:
[----:B------:R-:W0:Y:S01]  /*3830*/  LDCU.64 UR10, c[0x0][0x398] ;  /* 0x00007300ff0a77ac */ /* 0x000e220008000a00 */
[----:B------:R-:W-:Y:S01]  /*3840*/  MOV R11, RZ ;  /* 0x000000ff000b7202 */ /* 0x000fe20000000f00 */
[----:B0-----:R-:W-:-:S08]  /*3850*/  DADD R12, R12, -UR10 ;  /* 0x8000000a0c0c7e29 */ /* 0x001fd00008000000 */
[----:B------:R-:W-:Y:S02]  /*3860*/  DSETP.MAX.AND P0, P1, RZ, R12, PT ;  /* 0x0000000cff00722a */ /* 0x000fe4000390f000 */
[----:B------:R-:W-:-:S04]  /*3870*/  IMAD.MOV.U32 R14, RZ, RZ, R13 ;  /* 0x000000ffff0e7224 */ /* 0x000fc800078e000d */
[C---:B------:R-:W-:Y:S02]  /*3880*/  SEL R12, R11.reuse, R12, P0 ;  /* 0x0000000c0b0c7207 */ /* 0x040fe40000000000 */
[----:B------:R-:W-:-:S06]  /*3890*/  FSEL R15, R11, R14, P0 ;  /* 0x0000000e0b0f7208 */ /* 0x000fcc0000000000 */
[----:B------:R-:W-:-:S05]  /*38a0*/  @P1 LOP3.LUT R15, R14, 0x80000, RZ, 0xfc, !PT ;  /* 0x000800000e0f1812 */ /* 0x000fca00078efcff */
[----:B------:R-:W-:Y:S01]  /*38b0*/  IMAD.MOV.U32 R13, RZ, RZ, R15 ;  /* 0x000000ffff0d7224 */ /* 0x000fe200078e000f */
[----:B------:R-:W-:Y:S06]  /*38c0*/  BRA `(.L_x_48) ;  /* 0x0000000000247947 */ /* 0x000fec0003800000 */
.L_x_45:
[----:B------:R-:W0:Y:S01]  /*38d0*/  LDCU.64 UR10, c[0x0][0x398] ;  /* 0x00007300ff0a77ac */ /* 0x000e220008000a00 */
[----:B------:R-:W-:Y:S01]  /*38e0*/  MOV R11, RZ ;  /* 0x000000ff000b7202 */ /* 0x000fe20000000f00 */
[----:B------:R-:W-:Y:S01]  /*38f0*/  IMAD.MOV.U32 R12, RZ, RZ, RZ ;  /* 0x000000ffff0c7224 */ /* 0x000fe200078e00ff */
[----:B0-----:R-:W-:-:S08]  /*3900*/  DADD R66, R66, -UR10 ;  /* 0x8000000a42427e29 */ /* 0x001fd00008000000 */
[----:B------:R-:W-:Y:S02]  /*3910*/  DSETP.MAX.AND P0, P1, RZ, R66, PT ;  /* 0x00000042ff00722a */ /* 0x000fe4000390f000 */
[----:B------:R-:W-:-:S04]  /*3920*/  IMAD.MOV.U32 R14, RZ, RZ, R67 ;  /* 0x000000ffff0e7224 */ /* 0x000fc800078e0043 */
[----:B------:R-:W-:Y:S02]  /*3930*/  SEL R12, R12, R66, P0 ;  /* 0x000000420c0c7207 */ /* 0x000fe40000000000 */
[----:B------:R-:W-:-:S06]  /*3940*/  FSEL R13, R11, R14, P0 ;  /* 0x0000000e0b0d7208 */ /* 0x000fcc0000000000 */
[----:B------:R-:W-:-:S07]  /*3950*/  @P1 LOP3.LUT R13, R14, 0x80000, RZ, 0xfc, !PT ;  /* 0x000800000e0d1812 */ /* 0x000fce00078efcff */
.L_x_48:
[----:B------:R-:W0:Y:S01]  /*3960*/  LDCU.64 UR10, c[0x0][0x380] ;  /* 0x00007000ff0a77ac */ /* 0x000e220008000a00 */
[----:B------:R-:W-:Y:S01]  /*3970*/  IADD3 R54, P0, PT, R40, R54, RZ ;  /* 0x0000003628367210 */ /* 0x000fe20007f1e0ff */
[----:B------:R-:W-:Y:S01]  /*3980*/  DMUL R12, R12, R60 ;  /* 0x0000003c0c0c7228 */ /* 0x000fe20000000000 */
[----:B------:R-:W-:Y:S02]  /*3990*/  IMAD.MOV.U32 R72, RZ, RZ, R3 ;  /* 0x000000ffff487224 */ /* 0x000fe400078e0003 */
[----:B------:R-:W-:-:S05]  /*39a0*/  IADD3.X R55, PT, PT, R41, R55, RZ, P0, !PT ;  /* 0x0000003729377210 */ /* 0x000fca00007fe4ff */
[C---:B------:R-:W-:Y:S02]  /*39b0*/  DFMA R56, R12.reuse, R12, R56 ;  /* 0x0000000c0c38722b */ /* 0x040fe40000000038 */
[----:B------:R-:W-:Y:S01]  /*39c0*/  DADD R58, R12, R58 ;  /* 0x000000000c3a7229 */ /* 0x000fe2000000003a */
[----:B0-----:R-:W-:-:S04]  /*39d0*/  ISETP.GE.U32.AND P0, PT, R54, UR10, PT ;  /* 0x0000000a36007c0c */ /* 0x001fc8000bf06070 */
[----:B------:R-:W-:-:S13]  /*39e0*/  ISETP.GE.AND.EX P0, PT, R55, UR11, PT, P0 ;  /* 0x0000000b37007c0c */ /* 0x000fda000bf06300 */
[----:B------:R-:W-:Y:S05]  /*39f0*/  @!P0 BRA `(.L_x_49) ;  /* 0xffffffd000c88947 */ /* 0x000fea000383ffff */
[----:B------:R-:W-:Y:S05]  /*3a00*/  BRA `(.L_x_5) ;  /* 0x0000004800a87947 */ /* 0x000fea0003800000 */
.L_x_6:
[----:B------:R-:W0:Y:S02]  /*3a10*/  LDCU UR4, c[0x0][0x388] ;  /* 0x00007100ff0477ac */ /* 0x000e240008000800 */
[----:B0-----:R-:W-:-:S09]  /*3a20*/  UISETP.GE.AND UP0, UPT, UR4, 0x1, UPT ;  /* 0x000000010400788c */ /* 0x001fd2000bf06270 */
[----:B------:R-:W-:Y:S05]  /*3a30*/  BRA.U !UP0, `(.L_x_50) ;  /* 0x0000003d08147547 */ /* 0x000fea000b800000 */
[C---:B------:R-:W-:Y:S01]  /*3a40*/  LOP3.LUT R3, R8.reuse, 0xf, RZ, 0xc0, !PT ;  /* 0x0000000f08037812 */ /* 0x040fe200078ec0ff */
[----:B------:R-:W-:Y:S01]  /*3a50*/  IMAD.MOV.U32 R7, RZ, RZ, RZ ;  /* 0x000000ffff077224 */ /* 0x000fe200078e00ff */
[C---:B------:R-:W-:Y:S02]  /*3a60*/  LOP3.LUT R5, R8.reuse, 0x7, RZ, 0xc0, !PT ;  /* 0x0000000708057812 */ /* 0x040fe400078ec0ff */
[----:B------:R-:W-:Y:S02]  /*3a70*/  CS2R R10, SRZ ;  /* 0x00000000000a7805 */ /* 0x000fe4000001ff00 */
[----:B------:R-:W-:Y:S02]  /*3a80*/  LOP3.LUT R6, R8, 0x7ffffffe, RZ, 0xc0, !PT ;  /* 0x7ffffffe08067812 */ /* 0x000fe400078ec0ff */
[----:B------:R-:W-:Y:S02]  /*3a90*/  CS2R R8, SRZ ;  /* 0x0000000000087805 */ /* 0x000fe4000001ff00 */
[C---:B------:R-:W-:Y:S01]  /*3aa0*/  IADD3 R44, PT, PT, R1.reuse, 0x100, RZ ;  /* 0x00000100012c7810 */ /* 0x040fe20007ffe0ff */
[----:B------:R-:W-:Y:S01]  /*3ab0*/  VIADD R45, R1, 0x200 ;  /* 0x00000200012d7836 */ /* 0x000fe20000000000 */
[----:B------:R-:W-:-:S02]  /*3ac0*/  CS2R R56, SRZ ;  /* 0x0000000000387805 */ /* 0x000fc4000001ff00 */
[----:B------:R-:W-:-:S07]  /*3ad0*/  CS2R R58, SRZ ;  /* 0x00000000003a7805 */ /* 0x000fce000001ff00 */
.L_x_105:
[----:B0-----:R-:W0:Y:S01]  /*3ae0*/  LDC R49, c[0x0][0x3bc] ;  /* 0x0000ef00ff317b82 */ /* 0x001e220000000800 */
[----:B------:R-:W-:Y:S01]  /*3af0*/  MOV R28, RZ ;  /* 0x000000ff001c7202 */ /* 0x000fe20000000f00 */
[----:B0-----:R-:W-:-:S05]  /*3b00*/  VIADD R12, R49, 0xffffffff ;  /* 0xffffffff310c7836 */ /* 0x001fca0000000000 */
[----:B------:R-:W-:-:S13]  /*3b10*/  ISETP.GE.U32.AND P0, PT, R12, 0xf, PT ;  /* 0x0000000f0c00780c */ /* 0x000fda0003f06070 */
[----:B------:R-:W-:Y:S05]  /*3b20*/  @!P0 BRA `(.L_x_51) ;  /* 0x0000000000b88947 */ /* 0x000fea0003800000 */
[----:B------:R-:W-:Y:S01]  /*3b30*/  IMAD.MOV.U32 R62, RZ, RZ, RZ ;  /* 0x000000ffff3e7224 */ /* 0x000fe200078e00ff */
[----:B------:R-:W-:-:S07]  /*3b40*/  LOP3.LUT R65, R49, 0x7ffffff0, RZ, 0xc0, !PT ;  /* 0x7ffffff031417812 */ /* 0x000fce00078ec0ff */
.L_x_52:
[----:B0-----:R-:W0:Y:S01]  /*3b50*/  LDC.64 R24, c[0x0][0x390] ;  /* 0x0000e400ff187b82 */ /* 0x001e220000000a00 */
[C---:B------:R-:W-:Y:S01]  /*3b60*/  IMAD R63, R62.reuse, 0x8, R1 ;  /* 0x000000083e3f7824 */ /* 0x040fe200078e0201 */
[----:B------:R-:W-:-:S04]  /*3b70*/  IADD3 R62, PT, PT, R62, 0x10, RZ ;  /* 0x000000103e3e7810 */ /* 0x000fc80007ffe0ff */
[----:B------:R-:W-:Y:S02]  /*3b80*/  ISETP.NE.AND P0, PT, R62, R65, PT ;  /* 0x000000413e00720c */ /* 0x000fe40003f05270 */
[-C--:B0-----:R-:W-:Y:S01]  /*3b90*/  MOV R32, R24.reuse ;  /* 0x0000001800207202 */ /* 0x081fe20000000f00 */
[--C-:B------:R-:W-:Y:S01]  /*3ba0*/  IMAD.MOV.U32 R33, RZ, RZ, R25.reuse ;  /* 0x000000ffff217224 */ /* 0x100fe200078e0019 */
[-C--:B------:R-:W-:Y:S01]  /*3bb0*/  MOV R35, R25.reuse ;  /* 0x0000001900237202 */ /* 0x080fe20000000f00 */
        /* <DEDUP_REMOVED lines=13> */
[----:B------:R-:W-:Y:S01]  /*3c90*/  MOV R26, R24 ;  /* 0x00000018001a7202 */ /* 0x000fe20000000f00 */
[----:B------:R-:W-:Y:S01]  /*3ca0*/  IMAD.MOV.U32 R13, RZ, RZ, R25 ;  /* 0x000000ffff0d7224 */ /* 0x000fe200078e0019 */
[----:B------:R-:W-:Y:S01]  /*3cb0*/  MOV R29, R25 ;  /* 0x00000019001d7202 */ /* 0x000fe20000000f00 */
[--C-:B------:R-:W-:Y:S01]  /*3cc0*/  IMAD.MOV.U32 R14, RZ, RZ, R24.reuse ;  /* 0x000000ffff0e7224 */ /* 0x100fe200078e0018 */
[----:B------:R0:W-:Y:S01]  /*3cd0*/  STL.128 [R63+0x10], R32 ;  /* 0x000010203f007387 */ /* 0x0001e20000100c00 */
[----:B------:R-:W-:-:S02]  /*3ce0*/  IMAD.MOV.U32 R16, RZ, RZ, R24 ;  /* 0x000000ffff107224 */ /* 0x000fc400078e0018 */
[--C-:B------:R-:W-:Y:S01]  /*3cf0*/  IMAD.MOV.U32 R17, RZ, RZ, R25.reuse ;  /* 0x000000ffff117224 */ /* 0x100fe200078e0019 */
[----:B------:R0:W-:Y:S01]  /*3d00*/  STL.128 [R63+0x20], R36 ;  /* 0x000020243f007387 */ /* 0x0001e20000100c00 */
[--C-:B------:R-:W-:Y:S02]  /*3d10*/  IMAD.MOV.U32 R19, RZ, RZ, R25.reuse ;  /* 0x000000ffff137224 */ /* 0x100fe400078e0019 */
[--C-:B------:R-:W-:Y:S01]  /*3d20*/  IMAD.MOV.U32 R20, RZ, RZ, R24.reuse ;  /* 0x000000ffff147224 */ /* 0x100fe200078e0018 */
[----:B------:R0:W-:Y:S01]  /*3d30*/  STL.128 [R63+0x30], R40 ;  /* 0x000030283f007387 */ /* 0x0001e20000100c00 */
[----:B------:R-:W-:Y:S02]  /*3d40*/  IMAD.MOV.U32 R22, RZ, RZ, R24 ;  /* 0x000000ffff167224 */ /* 0x000fe400078e0018 */
[--C-:B------:R-:W-:Y:S01]  /*3d50*/  IMAD.MOV.U32 R23, RZ, RZ, R25.reuse ;  /* 0x000000ffff177224 */ /* 0x100fe200078e0019 */
[----:B------:R0:W-:Y:S01]  /*3d60*/  STL.128 [R63+0x40], R12 ;  /* 0x0000400c3f007387 */ /* 0x0001e20000100c00 */
[----:B------:R-:W-:-:S02]  /*3d70*/  IMAD.MOV.U32 R27, RZ, RZ, R25 ;  /* 0x000000ffff1b7224 */ /* 0x000fc400078e0019 */
[--C-:B------:R-:W-:Y:S01]  /*3d80*/  IMAD.MOV.U32 R28, RZ, RZ, R24.reuse ;  /* 0x000000ffff1c7224 */ /* 0x100fe200078e0018 */
[----:B------:R0:W-:Y:S01]  /*3d90*/  STL.128 [R63+0x50], R16 ;  /* 0x000050103f007387 */ /* 0x0001e20000100c00 */
[----:B------:R-:W-:Y:S02]  /*3da0*/  IMAD.MOV.U32 R30, RZ, RZ, R24 ;  /* 0x000000ffff1e7224 */ /* 0x000fe400078e0018 */
[----:B------:R-:W-:Y:S01]  /*3db0*/  IMAD.MOV.U32 R31, RZ, RZ, R25 ;  /* 0x000000ffff1f7224 */ /* 0x000fe200078e0019 */
[----:B------:R0:W-:Y:S04]  /*3dc0*/  STL.128 [R63+0x60], R20 ;  /* 0x000060143f007387 */ /* 0x0001e80000100c00 */
[----:B------:R0:W-:Y:S04]  /*3dd0*/  STL.128 [R63], R24 ;  /* 0x000000183f007387 */ /* 0x0001e80000100c00 */
[----:B------:R0:W-:Y:S01]  /*3de0*/  STL.128 [R63+0x70], R28 ;  /* 0x0000701c3f007387 */ /* 0x0001e20000100c00 */
[----:B------:R-:W-:Y:S05]  /*3df0*/  @P0 BRA `(.L_x_52) ;  /* 0xfffffffc00540947 */ /* 0x000fea000383ffff */
[----:B0-----:R-:W-:-:S07]  /*3e00*/  IMAD.MOV.U32 R28, RZ, RZ, R65 ;  /* 0x000000ffff1c7224 */ /* 0x001fce00078e0041 */
.L_x_51:
[----:B------:R-:W-:-:S13]  /*3e10*/  ISETP.NE.AND P0, PT, R3, RZ, PT ;  /* 0x000000ff0300720c */ /* 0x000fda0003f05270 */
[----:B------:R-:W-:Y:S05]  /*3e20*/  @!P0 BRA `(.L_x_53) ;  /* 0x0000000000c48947 */ /* 0x000fea0003800000 */
[----:B------:R-:W-:Y:S01]  /*3e30*/  VIADD R12, R3, 0xffffffff ;  /* 0xffffffff030c7836 */ /* 0x000fe20000000000 */
[----:B------:R-:W-:-:S04]  /*3e40*/  ISETP.NE.AND P2, PT, R5, RZ, PT ;  /* 0x000000ff0500720c */ /* 0x000fc80003f45270 */
[----:B------:R-:W-:-:S13]  /*3e50*/  ISETP.GE.U32.AND P1, PT, R12, 0x7, PT ;  /* 0x000000070c00780c */ /* 0x000fda0003f26070 */
[----:B------:R-:W-:Y:S05]  /*3e60*/  @!P1 BRA `(.L_x_54) ;  /* 0x0000000000549947 */ /* 0x000fea0003800000 */
[----:B------:R-:W0:Y:S01]  /*3e70*/  LDC.64 R20, c[0x0][0x390] ;  /* 0x0000e400ff147b82 */ /* 0x000e220000000a00 */
[C---:B------:R-:W-:Y:S02]  /*3e80*/  LEA R29, R28.reuse, R1, 0x3 ;  /* 0x000000011c1d7211 */ /* 0x040fe400078e18ff */
[----:B------:R-:W-:Y:S01]  /*3e90*/  IADD3 R28, PT, PT, R28, 0x8, RZ ;  /* 0x000000081c1c7810 */ /* 0x000fe20007ffe0ff */
[--C-:B0-----:R-:W-:Y:S01]  /*3ea0*/  IMAD.MOV.U32 R12, RZ, RZ, R20.reuse ;  /* 0x000000ffff0c7224 */ /* 0x101fe200078e0014 */
[-C--:B------:R-:W-:Y:S01]  /*3eb0*/  MOV R14, R20.reuse ;  /* 0x00000014000e7202 */ /* 0x080fe20000000f00 */
[--C-:B------:R-:W-:Y:S01]  /*3ec0*/  IMAD.MOV.U32 R13, RZ, RZ, R21.reuse ;  /* 0x000000ffff0d7224 */ /* 0x100fe200078e0015 */
[-C--:B------:R-:W-:Y:S01]  /*3ed0*/  MOV R17, R21.reuse ;  /* 0x0000001500117202 */ /* 0x080fe20000000f00 */
[--C-:B------:R-:W-:Y:S01]  /*3ee0*/  IMAD.MOV.U32 R15, RZ, RZ, R21.reuse ;  /* 0x000000ffff0f7224 */ /* 0x100fe200078e0015 */
[----:B------:R-:W-:Y:S01]  /*3ef0*/  MOV R22, R20 ;  /* 0x0000001400167202 */ /* 0x000fe20000000f00 */
[--C-:B------:R-:W-:Y:S01]  /*3f00*/  IMAD.MOV.U32 R16, RZ, RZ, R20.reuse ;  /* 0x000000ffff107224 */ /* 0x100fe200078e0014 */
[----:B------:R-:W-:Y:S01]  /*3f10*/  MOV R25, R21 ;  /* 0x0000001500197202 */ /* 0x000fe20000000f00 */
[----:B------:R-:W-:Y:S01]  /*3f20*/  IMAD.MOV.U32 R18, RZ, RZ, R20 ;  /* 0x000000ffff127224 */ /* 0x000fe200078e0014 */
[----:B------:R0:W-:Y:S01]  /*3f30*/  STL.128 [R29+0x10], R12 ;  /* 0x0000100c1d007387 */ /* 0x0001e20000100c00 */
[----:B------:R-:W-:-:S02]  /*3f40*/  IMAD.MOV.U32 R19, RZ, RZ, R21 ;  /* 0x000000ffff137224 */ /* 0x000fc400078e0015 */
[--C-:B------:R-:W-:Y:S02]  /*3f50*/  IMAD.MOV.U32 R23, RZ, RZ, R21.reuse ;  /* 0x000000ffff177224 */ /* 0x100fe400078e0015 */
[--C-:B------:R-:W-:Y:S01]  /*3f60*/  IMAD.MOV.U32 R24, RZ, RZ, R20.reuse ;  /* 0x000000ffff187224 */ /* 0x100fe200078e0014 */
[----:B------:R0:W-:Y:S01]  /*3f70*/  STL.128 [R29+0x20], R16 ;  /* 0x000020101d007387 */ /* 0x0001e20000100c00 */
[----:B------:R-:W-:Y:S02]  /*3f80*/  IMAD.MOV.U32 R26, RZ, RZ, R20 ;  /* 0x000000ffff1a7224 */ /* 0x000fe400078e0014 */
[----:B------:R-:W-:Y:S01]  /*3f90*/  IMAD.MOV.U32 R27, RZ, RZ, R21 ;  /* 0x000000ffff1b7224 */ /* 0x000fe200078e0015 */
[----:B------:R0:W-:Y:S04]  /*3fa0*/  STL.128 [R29], R20 ;  /* 0x000000141d007387 */ /* 0x0001e80000100c00 */
[----:B------:R0:W-:Y:S02]  /*3fb0*/  STL.128 [R29+0x30], R24 ;  /* 0x000030181d007387 */ /* 0x0001e40000100c00 */
.L_x_54:
[----:B------:R-:W-:Y:S05]  /*3fc0*/  @!P2 BRA `(.L_x_53) ;  /* 0x00000000005ca947 */ /* 0x000fea0003800000 */
[----:B0-----:R-:W-:Y:S01]  /*3fd0*/  VIADD R12, R5, 0xffffffff ;  /* 0xffffffff050c7836 */ /* 0x001fe20000000000 */
[----:B------:R-:W-:-:S04]  /*3fe0*/  LOP3.LUT P2, R49, R49, 0x3, RZ, 0xc0, !PT ;  /* 0x0000000331317812 */ /* 0x000fc8000784c0ff */
[----:B------:R-:W-:-:S13]  /*3ff0*/  ISETP.GE.U32.AND P1, PT, R12, 0x3, PT ;  /* 0x000000030c00780c */ /* 0x000fda0003f26070 */
[----:B------:R-:W0:Y:S01]  /*4000*/  @P1 LDC.64 R12, c[0x0][0x390] ;  /* 0x0000e400ff0c1b82 */ /* 0x000e220000000a00 */
[C---:B------:R-:W-:Y:S01]  /*4010*/  @P1 IMAD R21, R28.reuse, 0x8, R1 ;  /* 0x000000081c151824 */ /* 0x040fe200078e0201 */
[----:B------:R-:W-:Y:S02]  /*4020*/  @P1 IADD3 R28, PT, PT, R28, 0x4, RZ ;  /* 0x000000041c1c1810 */ /* 0x000fe40007ffe0ff */
[----:B0-----:R-:W-:Y:S01]  /*4030*/  MOV R14, R12 ;  /* 0x0000000c000e7202 */ /* 0x001fe20000000f00 */
[--C-:B------:R-:W-:Y:S01]  /*4040*/  IMAD.MOV.U32 R15, RZ, RZ, R13.reuse ;  /* 0x000000ffff0f7224 */ /* 0x100fe200078e000d */
[----:B------:R-:W-:Y:S01]  /*4050*/  MOV R17, R13 ;  /* 0x0000000d00117202 */ /* 0x000fe20000000f00 */
[--C-:B------:R-:W-:Y:S02]  /*4060*/  IMAD.MOV.U32 R16, RZ, RZ, R12.reuse ;  /* 0x000000ffff107224 */ /* 0x100fe400078e000c */
[----:B------:R-:W-:Y:S01]  /*4070*/  IMAD.MOV.U32 R18, RZ, RZ, R12 ;  /* 0x000000ffff127224 */ /* 0x000fe200078e000c */
[----:B------:R1:W-:Y:S01]  /*4080*/  @P1 STL.128 [R21], R12 ;  /* 0x0000000c15001387 */ /* 0x0003e20000100c00 */
[----:B------:R-:W-:-:S05]  /*4090*/  IMAD.MOV.U32 R19, RZ, RZ, R13 ;  /* 0x000000ffff137224 */ /* 0x000fca00078e000d */
[----:B------:R1:W-:Y:S01]  /*40a0*/  @P1 STL.128 [R21+0x10], R16 ;  /* 0x0000101015001387 */ /* 0x0003e20000100c00 */
[----:B------:R-:W-:Y:S05]  /*40b0*/  @!P2 BRA `(.L_x_53) ;  /* 0x000000000020a947 */ /* 0x000fea0003800000 */
[----:B-1----:R-:W0:Y:S01]  /*40c0*/  LDC.64 R12, c[0x0][0x390] ;  /* 0x0000e400ff0c7b82 */ /* 0x002e220000000a00 */
[----:B------:R-:W-:Y:S01]  /*40d0*/  IMAD R15, R28, 0x8, R1 ;  /* 0x000000081c0f7824 */ /* 0x000fe200078e0201 */
[----:B------:R-:W-:-:S04]  /*40e0*/  ISETP.NE.AND P1, PT, R49, 0x1, PT ;  /* 0x000000013100780c */ /* 0x000fc80003f25270 */
[----:B0-----:R2:W-:Y:S09]  /*40f0*/  STL.64 [R15], R12 ;  /* 0x0000000c0f007387 */ /* 0x0015f20000100a00 */
[----:B------:R-:W-:Y:S05]  /*4100*/  @!P1 BRA `(.L_x_53) ;  /* 0x00000000000c9947 */ /* 0x000fea0003800000 */
[----:B------:R-:W-:Y:S01]  /*4110*/  ISETP.NE.AND P1, PT, R49, 0x2, PT ;  /* 0x000000023100780c */ /* 0x000fe20003f25270 */
[----:B------:R3:W-:-:S12]  /*4120*/  STL.64 [R15+0x8], R12 ;  /* 0x0000080c0f007387 */ /* 0x0007d80000100a00 */
[----:B------:R3:W-:Y:S02]  /*4130*/  @P1 STL.64 [R15+0x10], R12 ;  /* 0x0000100c0f001387 */ /* 0x0007e40000100a00 */
.L_x_53:
[----:B------:R-:W-:-:S07]  /*4140*/  IMAD.MOV.U32 R32, RZ, RZ, RZ ;  /* 0x000000ffff207224 */ /* 0x000fce00078e00ff */
.L_x_97:
[----:B------:R-:W4:Y:S01]  /*4150*/  LDCU UR7, c[0x0][0x3bc] ;  /* 0x00007780ff0777ac */ /* 0x000f220008000800 */
[----:B------:R-:W-:Y:S01]  /*4160*/  IADD3 R32, PT, PT, R32, 0x1, RZ ;  /* 0x0000000120207810 */ /* 0x000fe20007ffe0ff */
[----:B01----:R-:W-:Y:S01]  /*4170*/  IMAD.MOV.U32 R21, RZ, RZ, RZ ;  /* 0x000000ffff157224 */ /* 0x003fe200078e00ff */
[----:B------:R-:W0:Y:S01]  /*4180*/  LDCU UR4, c[0x0][0x388] ;  /* 0x00007100ff0477ac */ /* 0x000e220008000800 */
[----:B----4-:R-:W-:Y:S01]  /*4190*/  IMAD.U32 R22, RZ, RZ, UR7 ;  /* 0x00000007ff167e24 */ /* 0x010fe2000f8e00ff */
[----:B0-----:R-:W-:-:S04]  /*41a0*/  ISETP.NE.AND P1, PT, R32, UR4, PT ;  /* 0x0000000420007c0c */ /* 0x001fc8000bf25270 */
[----:B------:R-:W-:-:S13]  /*41b0*/  ISETP.GE.AND P2, PT, R22, 0x4, PT ;  /* 0x000000041600780c */ /* 0x000fda0003f46270 */
[----:B------:R-:W-:Y:S05]  /*41c0*/  @!P2 BRA `(.L_x_55) ;  /* 0x0000000c0038a947 */ /* 0x000fea0003800000 */
[----:B------:R-:W-:Y:S02]  /*41d0*/  HFMA2 R21, -RZ, RZ, 0, 0 ;  /* 0x00000000ff157431 */ /* 0x000fe400000001ff */
[----:B------:R-:W-:-:S07]  /*41e0*/  IMAD.MOV.U32 R20, RZ, RZ, 0x4 ;  /* 0x00000004ff147424 */ /* 0x000fce00078e00ff */
.L_x_67:
[----:B------:R-:W-:Y:S01]  /*41f0*/  VIADD R8, R8, 0x1 ;  /* 0x0000000108087836 */ /* 0x000fe20000000000 */
[----:B------:R-:W-:Y:S04]  /*4200*/  BSSY.RECONVERGENT B1, `(.L_x_56) ;  /* 0x000000b000017945 */ /* 0x000fe80003800200 */
[----:B------:R-:W-:-:S13]  /*4210*/  ISETP.NE.AND P2, PT, R8, RZ, PT ;  /* 0x000000ff0800720c */ /* 0x000fda0003f45270 */
[----:B0-----:R-:W-:Y:S05]  /*4220*/  @P2 BRA `(.L_x_57) ;  /* 0x0000000000202947 */ /* 0x001fea0003800000 */
[----:B------:R-:W-:-:S04]  /*4230*/  IADD3 R9, PT, PT, R9, 0x1, RZ ;  /* 0x0000000109097810 */ /* 0x000fc80007ffe0ff */
[----:B------:R-:W-:-:S13]  /*4240*/  ISETP.NE.AND P2, PT, R9, RZ, PT ;  /* 0x000000ff0900720c */ /* 0x000fda0003f45270 */
[----:B------:R-:W-:Y:S02]  /*4250*/  @!P2 VIADD R48, R48, 0x1 ;  /* 0x000000013030a836 */ /* 0x000fe40000000000 */
[----:B--23--:R-:W-:Y:S02]  /*4260*/  @!P2 VIADD R12, R46, 0x1 ;  /* 0x000000012e0ca836 */ /* 0x00cfe40000000000 */
[----:B------:R-:W-:Y:S01]  /*4270*/  @!P2 IMAD.MOV.U32 R9, RZ, RZ, RZ ;  /* 0x000000ffff09a224 */ /* 0x000fe200078e00ff */
[----:B------:R-:W-:-:S13]  /*4280*/  ISETP.NE.AND P3, PT, R48, RZ, !P2 ;  /* 0x000000ff3000720c */ /* 0x000fda0005765270 */
[----:B------:R-:W-:-:S05]  /*4290*/  @P3 IADD3 R12, PT, PT, R46, RZ, RZ ;  /* 0x000000ff2e0c3210 */ /* 0x000fca0007ffe0ff */
[----:B------:R-:W-:-:S07]  /*42a0*/  @!P2 IMAD.MOV.U32 R46, RZ, RZ, R12 ;  /* 0x000000ffff2ea224 */ /* 0x000fce00078e000c */
.L_x_57:
[----:B------:R-:W-:Y:S05]  /*42b0*/  BSYNC.RECONVERGENT B1 ;  /* 0x0000000000017941 */ /* 0x000fea0003800200 */
.L_x_56:
[----:B------:R-:W0:Y:S01]  /*42c0*/  LDCU.64 UR10, c[0x0][0x3c8] ;  /* 0x00007900ff0a77ac */ /* 0x000e220008000a00 */
[----:B------:R-:W-:Y:S01]  /*42d0*/  IMAD.WIDE.U32 R18, R48, -0x326172a9, RZ ;  /* 0xcd9e8d5730127825 */ /* 0x000fe200078e00ff */
[----:B------:R-:W-:Y:S01]  /*42e0*/  ISETP.NE.AND P2, PT, R10, 0x1, PT ;  /* 0x000000010a00780c */ /* 0x000fe20003f45270 */
[----:B------:R-:W-:Y:S01]  /*42f0*/  BSSY.RECONVERGENT B1, `(.L_x_58) ;  /* 0x0000046000017945 */ /* 0x000fe20003800200 */
[----:B------:R-:W-:Y:S01]  /*4300*/  MOV R22, R0 ;  /* 0x0000000000167202 */ /* 0x000fe20000000f00 */
[----:B--23--:R-:W-:Y:S01]  /*4310*/  IMAD.WIDE.U32 R12, R8, -0x2daee0ad, RZ ;  /* 0xd2511f53080c7825 */ /* 0x00cfe200078e00ff */
[----:B------:R-:W-:-:S03]  /*4320*/  MOV R23, R21 ;  /* 0x0000001500177202 */ /* 0x000fc60000000f00 */
[----:B------:R-:W-:Y:S02]  /*4330*/  IMAD.MOV.U32 R24, RZ, RZ, R4 ;  /* 0x000000ffff187224 */ /* 0x000fe400078e0004 */
[----:B------:R-:W-:Y:S01]  /*4340*/  IMAD.MOV.U32 R21, RZ, RZ, R20 ;  /* 0x000000ffff157224 */ /* 0x000fe200078e0014 */
[----:B0-----:R-:W-:Y:S02]  /*4350*/  LOP3.LUT R14, R9, UR10, R19, 0x96, !PT ;  /* 0x0000000a090e7c12 */ /* 0x001fe4000f8e9613 */
[----:B------:R-:W-:-:S03]  /*4360*/  LOP3.LUT R16, R46, UR11, R13, 0x96, !PT ;  /* 0x0000000b2e107c12 */ /* 0x000fc6000f8e960d */
        /* <DEDUP_REMOVED lines=31> */
[----:B------:R-:W-:Y:S02]  /*4560*/  MOV R19, R47 ;  /* 0x0000002f00137202 */ /* 0x000fe40000000f00 */
[----:B------:R-:W-:Y:S01]  /*4570*/  LOP3.LUT R16, R14, UR33, R13, 0x96, !PT ;  /* 0x000000210e107c12 */ /* 0x000fe2000f8e960d */
[----:B------:R-:W-:Y:S01]  /*4580*/  IMAD.WIDE.U32 R14, R15, -0x2daee0ad, RZ ;  /* 0xd2511f530f0e7825 */ /* 0x000fe200078e00ff */
[----:B------:R-:W-:-:S03]  /*4590*/  MOV R13, R22 ;  /* 0x00000016000d7202 */ /* 0x000fc60000000f00 */
[----:B------:R-:W-:Y:S01]  /*45a0*/  IMAD.WIDE.U32 R16, R16, -0x326172a9, RZ ;  /* 0xcd9e8d5710107825 */ /* 0x000fe200078e00ff */
[----:B------:R-:W-:-:S03]  /*45b0*/  LOP3.LUT R0, R12, UR6, R15, 0x96, !PT ;  /* 0x000000060c007c12 */ /* 0x000fc6000f8e960f */
[----:B------:R-:W-:Y:S01]  /*45c0*/  IMAD.MOV.U32 R4, RZ, RZ, R14 ;  /* 0x000000ffff047224 */ /* 0x000fe200078e000e */
[----:B------:R-:W-:Y:S01]  /*45d0*/  LOP3.LUT R47, R18, UR5, R17, 0x96, !PT ;  /* 0x00000005122f7c12 */ /* 0x000fe2000f8e9611 */
[----:B------:R-:W-:Y:S02]  /*45e0*/  IMAD.MOV.U32 R17, RZ, RZ, R2 ;  /* 0x000000ffff117224 */ /* 0x000fe400078e0002 */
[----:B------:R-:W-:Y:S02]  /*45f0*/  IMAD.MOV.U32 R2, RZ, RZ, R16 ;  /* 0x000000ffff027224 */ /* 0x000fe400078e0010 */
[----:B------:R-:W-:Y:S02]  /*4600*/  IMAD.MOV.U32 R12, RZ, RZ, R17 ;  /* 0x000000ffff0c7224 */ /* 0x000fe400078e0011 */
[----:B------:R-:W-:Y:S02]  /*4610*/  IMAD.MOV.U32 R15, RZ, RZ, R24 ;  /* 0x000000ffff0f7224 */ /* 0x000fe400078e0018 */
        /* <DEDUP_REMOVED lines=15> */
.L_x_60:
[----:B------:R-:W-:Y:S01]  /*4710*/  IMAD.MOV.U32 R12, RZ, RZ, R24 ;  /* 0x000000ffff0c7224 */ /* 0x000fe200078e0018 */
[----:B------:R-:W-:Y:S01]  /*4720*/  MOV R13, R47 ;  /* 0x0000002f000d7202 */ /* 0x000fe20000000f00 */
[----:B------:R-:W-:Y:S02]  /*4730*/  IMAD.MOV.U32 R15, RZ, RZ, R2 ;  /* 0x000000ffff0f7224 */ /* 0x000fe400078e0002 */
[----:B------:R-:W-:-:S07]  /*4740*/  IMAD.MOV.U32 R14, RZ, RZ, R0 ;  /* 0x000000ffff0e7224 */ /* 0x000fce00078e0000 */
.L_x_59:
[----:B------:R-:W-:Y:S05]  /*4750*/  BSYNC.RECONVERGENT B1 ;  /* 0x0000000000017941 */ /* 0x000fea0003800200 */
.L_x_58:
        /* <DEDUP_REMOVED lines=16> */
[----:B------:R-:W-:Y:S02]  /*4860*/  IMAD.MOV.U32 R17, RZ, RZ, 0x7f800000 ;  /* 0x7f800000ff117424 */ /* 0x000fe400078e00ff */
        /* <DEDUP_REMOVED lines=26> */
.L_x_62:
[----:B------:R-:W-:Y:S01]  /*4a10*/  FMUL.FTZ R12, R17, R16 ;  /* 0x00000010110c7220 */ /* 0x000fe20000410000 */
[----:B------:R-:W-:-:S03]  /*4a20*/  FMUL.FTZ R16, R16, 0.5 ;  /* 0x3f00000010107820 */ /* 0x000fc60000410000 */
[----:B------:R-:W-:-:S04]  /*4a30*/  FFMA R13, -R12, R12, R17 ;  /* 0x0000000c0c0d7223 */ /* 0x000fc80000000111 */
[----:B------:R-:W-:-:S07]  /*4a40*/  FFMA R12, R13, R16, R12 ;  /* 0x000000100d0c7223 */ /* 0x000fce000000000c */
.L_x_63:
[----:B------:R-:W-:Y:S05]  /*4a50*/  BSYNC.RECONVERGENT B1 ;  /* 0x0000000000017941 */ /* 0x000fea0003800200 */
.L_x_61:
        /* <DEDUP_REMOVED lines=28> */
[----:B------:R-:W-:Y:S01]  /*4c20*/  FFMA R18, R17, R18, R17 ;  /* 0x0000001211127223 */ /* 0x000fe20000000011 */
[----:B------:R-:W-:-:S03]  /*4c30*/  FMUL.RZ R17, R22, 0.15915493667125701904 ;  /* 0x3e22f98316117820 */ /* 0x000fc6000040c000 */
[----:B------:R-:W-:Y:S01]  /*4c40*/  FFMA R18, R13, 0.69314718246459960938, R18 ;  /* 0x3f3172180d127823 */ /* 0x000fe20000000012 */
[C---:B------:R-:W-:Y:S01]  /*4c50*/  @P2 FFMA R18, R15.reuse, R16, +INF ;  /* 0x7f8000000f122423 */ /* 0x040fe20000000010 */
[----:B------:R-:W-:Y:S01]  /*4c60*/  FSETP.NEU.AND P2, PT, R15, RZ, PT ;  /* 0x000000ff0f00720b */ /* 0x000fe20003f4d000 */
[----:B------:R-:W0:Y:S02]  /*4c70*/  MUFU.SIN R13, R17 ;  /* 0x00000011000d7308 */ /* 0x000e240000000400 */
[----:B------:R-:W-:-:S05]  /*4c80*/  FMUL R18, R18, -2 ;  /* 0xc000000012127820 */ /* 0x000fca0000400000 */
[----:B------:R-:W-:Y:S01]  /*4c90*/  FSEL R19, R18, +INF , P2 ;  /* 0x7f80000012137808 */ /* 0x000fe20001000000 */
[----:B------:R-:W1:Y:S04]  /*4ca0*/  MUFU.COS R15, R17 ;  /* 0x00000011000f7308 */ /* 0x000e680000000000 */
[----:B------:R-:W-:-:S04]  /*4cb0*/  VIADD R16, R19, 0xf3000000 ;  /* 0xf300000013107836 */ /* 0x000fc80000000000 */
[----:B------:R2:W3:Y:S01]  /*4cc0*/  MUFU.RSQ R20, R19 ;  /* 0x0000001300147308 */ /* 0x0004e20000001400 */
[----:B------:R-:W-:Y:S01]  /*4cd0*/  ISETP.GT.U32.AND P2, PT, R16, 0x727fffff, PT ;  /* 0x727fffff1000780c */ /* 0x000fe20003f44070 */
[-C--:B0-----:R-:W-:Y:S01]  /*4ce0*/  FMUL R22, R13, R12.reuse ;  /* 0x0000000c0d167220 */ /* 0x081fe20000400000 */
[----:B-1----:R-:W-:-:S11]  /*4cf0*/  FMUL R15, R15, R12 ;  /* 0x0000000c0f0f7220 */ /* 0x002fd60000400000 */
[----:B--2---:R-:W-:Y:S05]  /*4d00*/  @!P2 BRA `(.L_x_65) ;  /* 0x000000000010a947 */ /* 0x004fea0003800000 */
[----:B------:R-:W-:Y:S01]  /*4d10*/  IMAD.MOV.U32 R12, RZ, RZ, R19 ;  /* 0x000000ffff0c7224 */ /* 0x000fe200078e0013 */
[----:B---3--:R-:W-:-:S07]  /*4d20*/  MOV R20, 0x4d40 ;  /* 0x00004d4000147802 */ /* 0x008fce0000000f00 */
[----:B------:R-:W-:Y:S05]  /*4d30*/  CALL.REL.NOINC `($__internal_2_$__cuda_sm20_sqrt_rn_f32_slowpath) ;  /* 0x0000004000207944 */ /* 0x000fea0003c00000 */
[----:B------:R-:W-:Y:S05]  /*4d40*/  BRA `(.L_x_66) ;  /* 0x0000000000107947 */ /* 0x000fea0003800000 */
.L_x_65:
[----:B---3--:R-:W-:Y:S01]  /*4d50*/  FMUL.FTZ R18, R19, R20 ;  /* 0x0000001413127220 */ /* 0x008fe20000410000 */
[----:B------:R-:W-:-:S03]  /*4d60*/  FMUL.FTZ R12, R20, 0.5 ;  /* 0x3f000000140c7820 */ /* 0x000fc60000410000 */
[----:B------:R-:W-:-:S04]  /*4d70*/  FFMA R13, -R18, R18, R19 ;  /* 0x00000012120d7223 */ /* 0x000fc80000000113 */
[----:B------:R-:W-:-:S07]  /*4d80*/  FFMA R18, R13, R12, R18 ;  /* 0x0000000c0d127223 */ /* 0x000fce0000000012 */
.L_x_66:
[----:B------:R-:W-:Y:S05]  /*4d90*/  BSYNC.RECONVERGENT B1 ;  /* 0x0000000000017941 */ /* 0x000fea0003800200 */
.L_x_64:
[----:B------:R-:W-:Y:S01]  /*4da0*/  FMUL.RZ R20, R14, 0.15915493667125701904 ;  /* 0x3e22f9830e147820 */ /* 0x000fe2000040c000 */
[----:B------:R-:W0:Y:S01]  /*4db0*/  LDCU UR4, c[0x0][0x3bc] ;  /* 0x00007780ff0477ac */ /* 0x000e220008000800 */
[----:B------:R0:W-:Y:S01]  /*4dc0*/  F2F.F64.F32 R12, R22 ;  /* 0x00000016000c7310 */ /* 0x0001e20000201800 */
[----:B------:R-:W-:-:S07]  /*4dd0*/  IMAD R23, R23, 0x8, R44 ;  /* 0x0000000817177824 */ /* 0x000fce00078e022c */
[----:B------:R-:W1:Y:S08]  /*4de0*/  MUFU.SIN R17, R20 ;  /* 0x0000001400117308 */ /* 0x000e700000000400 */
[----:B------:R2:W3:Y:S01]  /*4df0*/  MUFU.COS R19, R20 ;  /* 0x0000001400137308 */ /* 0x0004e20000000000 */
[----:B0-----:R-:W-:-:S07]  /*4e00*/  IMAD.U32 R22, RZ, RZ, UR4 ;  /* 0x00000004ff167e24 */ /* 0x001fce000f8e00ff */
[----:B------:R-:W0:Y:S01]  /*4e10*/  F2F.F64.F32 R14, R15 ;  /* 0x0000000f000e7310 */ /* 0x000e220000201800 */
[----:B-1----:R-:W-:Y:S01]  /*4e20*/  FMUL R17, R17, R18 ;  /* 0x0000001211117220 */ /* 0x002fe20000400000 */
[----:B--2---:R-:W-:-:S04]  /*4e30*/  IADD3 R20, PT, PT, R21, 0x4, RZ ;  /* 0x0000000415147810 */ /* 0x004fc80007ffe0ff */
[----:B------:R-:W-:Y:S02]  /*4e40*/  ISETP.GT.AND P2, PT, R20, R22, PT ;  /* 0x000000161400720c */ /* 0x000fe40003f44270 */
[----:B------:R-:W-:Y:S01]  /*4e50*/  F2F.F64.F32 R16, R17 ;  /* 0x0000001100107310 */ /* 0x000fe20000201800 */
[----:B---3--:R-:W-:Y:S01]  /*4e60*/  FMUL R19, R19, R18 ;  /* 0x0000001213137220 */ /* 0x008fe20000400000 */
[----:B0-----:R0:W-:Y:S06]  /*4e70*/  STL.128 [R23], R12 ;  /* 0x0000000c17007387 */ /* 0x0011ec0000100c00 */
[----:B------:R-:W1:Y:S02]  /*4e80*/  F2F.F64.F32 R18, R19 ;  /* 0x0000001300127310 */ /* 0x000e640000201800 */
[----:B-1----:R0:W-:Y:S01]  /*4e90*/  STL.128 [R23+0x10], R16 ;  /* 0x0000101017007387 */ /* 0x0021e20000100c00 */
[----:B------:R-:W-:Y:S05]  /*4ea0*/  @!P2 BRA `(.L_x_67) ;  /* 0xfffffff000d0a947 */ /* 0x000fea000383ffff */
.L_x_55:
[----:B------:R-:W-:-:S13]  /*4eb0*/  ISETP.GE.AND P2, PT, R21, R22, PT ;  /* 0x000000161500720c */ /* 0x000fda0003f46270 */
[----:B------:R-:W-:Y:S05]  /*4ec0*/  @P2 BRA `(.L_x_68) ;  /* 0x0000000c00342947 */ /* 0x000fea0003800000 */
[----:B0-----:R-:W-:-:S07]  /*4ed0*/  IMAD.MOV.U32 R14, RZ, RZ, R10 ;  /* 0x000000ffff0e7224 */ /* 0x001fce00078e000a */
.L_x_82:
[----:B------:R-:W-:Y:S01]  /*4ee0*/  ISETP.NE.AND P2, PT, R11, 0x1, PT ;  /* 0x000000010b00780c */ /* 0x000fe20003f45270 */
[----:B------:R-:W-:Y:S01]  /*4ef0*/  BSSY.RECONVERGENT B1, `(.L_x_69) ;  /* 0x00000c3000017945 */ /* 0x000fe20003800200 */
[----:B------:R-:W-:Y:S01]  /*4f00*/  MOV R10, R14 ;  /* 0x0000000e000a7202 */ /* 0x000fe20000000f00 */
[----:B--23--:R-:W-:Y:S02]  /*4f10*/  IMAD.MOV.U32 R12, RZ, RZ, R7 ;  /* 0x000000ffff0c7224 */ /* 0x00cfe400078e0007 */
[----:B------:R-:W-:-:S08]  /*4f20*/  IMAD.MOV.U32 R11, RZ, RZ, RZ ;  /* 0x000000ffff0b7224 */ /* 0x000fd000078e00ff */
[----:B------:R-:W-:Y:S05]  /*4f30*/  @!P2 BRA `(.L_x_70) ;  /* 0x0000000800f8a947 */ /* 0x000fea0003800000 */
[----:B------:R-:W-:Y:S01]  /*4f40*/  ISETP.NE.AND P2, PT, R14, 0x1, PT ;  /* 0x000000010e00780c */ /* 0x000fe20003f45270 */
[----:B------:R-:W-:Y:S01]  /*4f50*/  BSSY.RECONVERGENT B2, `(.L_x_71) ;  /* 0x0000086000027945 */ /* 0x000fe20003800200 */
[----:B------:R-:W-:Y:S02]  /*4f60*/  HFMA2 R10, -RZ, RZ, 0, 1.78813934326171875e-07 ;  /* 0x00000003ff0a7431 */ /* 0x000fe400000001ff */
[----:B------:R-:W-:Y:S02]  /*4f70*/  IMAD.MOV.U32 R13, RZ, RZ, R0 ;  /* 0x000000ffff0d7224 */ /* 0x000fe400078e0000 */
[----:B------:R-:W-:-:S07]  /*4f80*/  IMAD.MOV.U32 R7, RZ, RZ, R2 ;  /* 0x000000ffff077224 */ /* 0x000fce00078e0002 */
[----:B------:R-:W-:Y:S05]  /*4f90*/  @!P2 BRA `(.L_x_72) ;  /* 0x000000080004a947 */ /* 0x000fea0003800000 */
[----:B------:R-:W-:-:S13]  /*4fa0*/  ISETP.NE.AND P2, PT, R14, 0x2, PT ;  /* 0x000000020e00780c */ /* 0x000fda0003f45270 */
[----:B------:R-:W-:Y:S05]  /*4fb0*/  @!P2 BRA `(.L_x_73) ;  /* 0x00000004000ca947 */ /* 0x000fea0003800000 */
[----:B------:R-:W-:-:S13]  /*4fc0*/  ISETP.NE.AND P2, PT, R14, 0x3, PT ;  /* 0x000000030e00780c */ /* 0x000fda0003f45270 */
[----:B------:R-:W-:Y:S05]  /*4fd0*/  @P2 BRA `(.L_x_74) ;  /* 0x0000000000f02947 */ /* 0x000fea0003800000 */
[----:B------:R-:W-:Y:S01]  /*4fe0*/  IADD3 R8, PT, PT, R8, 0x1, RZ ;  /* 0x0000000108087810 */ /* 0x000fe20007ffe0ff */
[----:B------:R-:W-:Y:S03]  /*4ff0*/  BSSY.RECONVERGENT B3, `(.L_x_75) ;  /* 0x000000b000037945 */ /* 0x000fe60003800200 */
[----:B------:R-:W-:-:S13]  /*5000*/  ISETP.NE.AND P2, PT, R8, RZ, PT ;  /* 0x000000ff0800720c */ /* 0x000fda0003f45270 */
        /* <DEDUP_REMOVED lines=9> */
.L_x_76:
[----:B------:R-:W-:Y:S05]  /*50a0*/  BSYNC.RECONVERGENT B3 ;  /* 0x0000000000037941 */ /* 0x000fea0003800200 */
.L_x_75:
[----:B------:R-:W0:Y:S01]  /*50b0*/  LDCU.64 UR10, c[0x0][0x3c8] ;  /* 0x00007900ff0a77ac */ /* 0x000e220008000a00 */
[----:B------:R-:W-:-:S04]  /*50c0*/  IMAD.WIDE.U32 R12, R48, -0x326172a9, RZ ;  /* 0xcd9e8d57300c7825 */ /* 0x000fc800078e00ff */
[----:B------:R-:W-:-:S04]  /*50d0*/  IMAD.WIDE.U32 R10, R8, -0x2daee0ad, RZ ;  /* 0xd2511f53080a7825 */ /* 0x000fc800078e00ff */
        /* <DEDUP_REMOVED lines=39> */
[----:B------:R-:W-:Y:S01]  /*5350*/  LOP3.LUT R13, R12, UR5, R17, 0x96, !PT ;  /* 0x000000050c0d7c12 */ /* 0x000fe2000f8e9611 */
[----:B------:R-:W-:Y:S01]  /*5360*/  IMAD.MOV.U32 R10, RZ, RZ, 0x1 ;  /* 0x00000001ff0a7424 */ /* 0x000fe200078e00ff */
[----:B------:R-:W-:-:S03]  /*5370*/  MOV R2, R16 ;  /* 0x0000001000027202 */ /* 0x000fc60000000f00 */
[----:B------:R-:W-:Y:S01]  /*5380*/  IMAD.MOV.U32 R47, RZ, RZ, R13 ;  /* 0x000000ffff2f7224 */ /* 0x000fe200078e000d */
[----:B------:R-:W-:Y:S06]  /*5390*/  BRA `(.L_x_72) ;  /* 0x0000000400047947 */ /* 0x000fec0003800000 */
.L_x_74:
[C---:B------:R-:W-:Y:S01]  /*53a0*/  ISETP.NE.AND P2, PT, R14.reuse, RZ, PT ;  /* 0x000000ff0e00720c */ /* 0x040fe20003f45270 */
[----:B------:R-:W-:Y:S01]  /*53b0*/  IMAD.MOV.U32 R7, RZ, RZ, R47 ;  /* 0x000000ffff077224 */ /* 0x000fe200078e002f */
[----:B------:R-:W-:Y:S02]  /*53c0*/  IADD3 R10, PT, PT, R14, 0x2, RZ ;  /* 0x000000020e0a7810 */ /* 0x000fe40007ffe0ff */
[----:B------:R-:W-:Y:S01]  /*53d0*/  SEL R13, R2, R47, !P2 ;  /* 0x0000002f020d7207 */ /* 0x000fe20005000000 */
[----:B------:R-:W-:Y:S08]  /*53e0*/  BRA `(.L_x_72) ;  /* 0x0000000000f07947 */ /* 0x000ff00003800000 */
.L_x_73:
[----:B------:R-:W-:Y:S01]  /*53f0*/  VIADD R8, R8, 0x1 ;  /* 0x0000000108087836 */ /* 0x000fe20000000000 */
[----:B------:R-:W-:Y:S04]  /*5400*/  BSSY.RECONVERGENT B3, `(.L_x_77) ;  /* 0x000000b000037945 */ /* 0x000fe80003800200 */
        /* <DEDUP_REMOVED lines=10> */
.L_x_78:
[----:B------:R-:W-:Y:S05]  /*54b0*/  BSYNC.RECONVERGENT B3 ;  /* 0x0000000000037941 */ /* 0x000fea0003800200 */
.L_x_77:
[----:B------:R-:W0:Y:S01]  /*54c0*/  LDCU.64 UR10, c[0x0][0x3c8] ;  /* 0x00007900ff0a77ac */ /* 0x000e220008000a00 */
[----:B------:R-:W-:Y:S01]  /*54d0*/  IMAD.WIDE.U32 R12, R48, -0x326172a9, RZ ;  /* 0xcd9e8d57300c7825 */ /* 0x000fe200078e00ff */
[----:B------:R-:W-:-:S03]  /*54e0*/  MOV R7, R0 ;  /* 0x0000000000077202 */ /* 0x000fc60000000f00 */
[----:B------:R-:W-:Y:S01]  /*54f0*/  IMAD.WIDE.U32 R10, R8, -0x2daee0ad, RZ ;  /* 0xd2511f53080a7825 */ /* 0x000fe200078e00ff */
[----:B0-----:R-:W-:-:S04]  /*5500*/  LOP3.LUT R14, R9, UR10, R13, 0x96, !PT ;  /* 0x0000000a090e7c12 */ /* 0x001fc8000f8e960d */
        /* <DEDUP_REMOVED lines=34> */
[----:B------:R-:W-:-:S04]  /*5730*/  IMAD.WIDE.U32 R14, R15, -0x2daee0ad, RZ ;  /* 0xd2511f530f0e7825 */ /* 0x000fc800078e00ff */
[----:B------:R-:W-:Y:S01]  /*5740*/  IMAD.WIDE.U32 R16, R16, -0x326172a9, RZ ;  /* 0xcd9e8d5710107825 */ /* 0x000fe200078e00ff */
[----:B------:R-:W-:-:S03]  /*5750*/  LOP3.LUT R11, R10, UR6, R15, 0x96, !PT ;  /* 0x000000060a0b7c12 */ /* 0x000fc6000f8e960f */
[----:B------:R-:W-:Y:S01]  /*5760*/  IMAD.MOV.U32 R4, RZ, RZ, R14 ;  /* 0x000000ffff047224 */ /* 0x000fe200078e000e */
[----:B------:R-:W-:Y:S01]  /*5770*/  LOP3.LUT R47, R12, UR5, R17, 0x96, !PT ;  /* 0x000000050c2f7c12 */ /* 0x000fe2000f8e9611 */
[----:B------:R-:W-:Y:S02]  /*5780*/  IMAD.MOV.U32 R2, RZ, RZ, R16 ;  /* 0x000000ffff027224 */ /* 0x000fe400078e0010 */
[----:B------:R-:W-:Y:S02]  /*5790*/  IMAD.MOV.U32 R10, RZ, RZ, RZ ;  /* 0x000000ffff0a7224 */ /* 0x000fe400078e00ff */
[----:B------:R-:W-:-:S07]  /*57a0*/  IMAD.MOV.U32 R0, RZ, RZ, R11 ;  /* 0x000000ffff007224 */ /* 0x000fce00078e000b */
.L_x_72:
[----:B------:R-:W-:Y:S05]  /*57b0*/  BSYNC.RECONVERGENT B2 ;  /* 0x0000000000027941 */ /* 0x000fea0003800200 */
.L_x_71:
        /* <DEDUP_REMOVED lines=19> */
[C---:B------:R-:W-:Y:S01]  /*58f0*/  FFMA R15, R14.reuse, R11, -0.5 ;  /* 0xbf0000000e0f7423 */ /* 0x040fe2000000000b */
[----:B------:R-:W-:Y:S02]  /*5900*/  FSEL R11, RZ, -23, P2 ;  /* 0xc1b80000ff0b7808 */ /* 0x000fe40001000000 */
[----:B------:R-:W-:Y:S01]  /*5910*/  ISETP.GT.U32.AND P2, PT, R7, 0x7f7fffff, PT ;  /* 0x7f7fffff0700780c */ /* 0x000fe20003f44070 */
[----:B------:R-:W-:Y:S02]  /*5920*/  FMUL R15, R14, R15 ;  /* 0x0000000f0e0f7220 */ /* 0x000fe40000400000 */
[----:B------:R-:W-:Y:S01]  /*5930*/  FFMA R11, R12, 1.1920928955078125e-07, R11 ;  /* 0x340000000c0b7823 */ /* 0x000fe2000000000b */
[----:B------:R-:W-:Y:S02]  /*5940*/  IMAD.MOV.U32 R12, RZ, RZ, 0x7f800000 ;  /* 0x7f800000ff0c7424 */ /* 0x000fe400078e00ff */
[----:B------:R-:W-:-:S04]  /*5950*/  FFMA R14, R14, R15, R14 ;  /* 0x0000000f0e0e7223 */ /* 0x000fc8000000000e */
[----:B------:R-:W-:-:S03]  /*5960*/  FFMA R11, R11, 0.69314718246459960938, R14 ;  /* 0x3f3172180b0b7823 */ /* 0x000fc6000000000e */
[C---:B------:R-:W-:Y:S01]  /*5970*/  @P2 FFMA R11, R7.reuse, R12, +INF ;  /* 0x7f800000070b2423 */ /* 0x040fe2000000000c */
[----:B------:R-:W-:Y:S02]  /*5980*/  FSETP.NEU.AND P2, PT, R7, RZ, PT ;  /* 0x000000ff0700720b */ /* 0x000fe40003f4d000 */
[----:B------:R-:W-:Y:S01]  /*5990*/  I2FP.F32.U32 R7, R13 ;  /* 0x0000000d00077245 */ /* 0x000fe20000201000 */
[----:B------:R-:W-:-:S05]  /*59a0*/  FMUL R11, R11, -2 ;  /* 0xc00000000b0b7820 */ /* 0x000fca0000400000 */
[----:B------:R-:W-:-:S04]  /*59b0*/  FSEL R12, R11, +INF , P2 ;  /* 0x7f8000000b0c7808 */ /* 0x000fc80001000000 */
[----:B------:R0:W1:Y:S01]  /*59c0*/  MUFU.RSQ R11, R12 ;  /* 0x0000000c000b7308 */ /* 0x0000620000001400 */
[----:B------:R-:W-:-:S05]  /*59d0*/  VIADD R14, R12, 0xf3000000 ;  /* 0xf30000000c0e7836 */ /* 0x000fca0000000000 */
[----:B------:R-:W-:Y:S01]  /*59e0*/  ISETP.GT.U32.AND P2, PT, R14, 0x727fffff, PT ;  /* 0x727fffff0e00780c */ /* 0x000fe20003f44070 */
[----:B------:R-:W-:-:S05]  /*59f0*/  HFMA2 R14, -RZ, RZ, 0.1495361328125, 0.0004794597625732421875 ;  /* 0x30c90fdbff0e7431 */ /* 0x000fca00000001ff */
[----:B------:R-:W-:-:S07]  /*5a00*/  FFMA R14, R7, R14, 7.314590599882819788e-10 ;  /* 0x30490fdb070e7423 */ /* 0x000fce000000000e */
[----:B01----:R-:W-:Y:S05]  /*5a10*/  @!P2 BRA `(.L_x_80) ;  /* 0x000000000010a947 */ /* 0x003fea0003800000 */
[----:B------:R-:W-:-:S07]  /*5a20*/  MOV R20, 0x5a40 ;  /* 0x00005a4000147802 */ /* 0x000fce0000000f00 */
[----:B------:R-:W-:Y:S05]  /*5a30*/  CALL.REL.NOINC `($__internal_2_$__cuda_sm20_sqrt_rn_f32_slowpath) ;  /* 0x0000003000e07944 */ /* 0x000fea0003c00000 */
[----:B------:R-:W-:Y:S01]  /*5a40*/  IMAD.MOV.U32 R7, RZ, RZ, R18 ;  /* 0x000000ffff077224 */ /* 0x000fe200078e0012 */
[----:B------:R-:W-:Y:S06]  /*5a50*/  BRA `(.L_x_81) ;  /* 0x0000000000107947 */ /* 0x000fec0003800000 */
.L_x_80:
[----:B------:R-:W-:Y:S01]  /*5a60*/  FMUL.FTZ R7, R12, R11 ;  /* 0x0000000b0c077220 */ /* 0x000fe20000410000 */
[----:B------:R-:W-:-:S03]  /*5a70*/  FMUL.FTZ R11, R11, 0.5 ;  /* 0x3f0000000b0b7820 */ /* 0x000fc60000410000 */
[----:B------:R-:W-:-:S04]  /*5a80*/  FFMA R12, -R7, R7, R12 ;  /* 0x00000007070c7223 */ /* 0x000fc8000000010c */
[----:B------:R-:W-:-:S07]  /*5a90*/  FFMA R7, R12, R11, R7 ;  /* 0x0000000b0c077223 */ /* 0x000fce0000000007 */
.L_x_81:
[----:B------:R-:W-:Y:S05]  /*5aa0*/  BSYNC.RECONVERGENT B2 ;  /* 0x0000000000027941 */ /* 0x000fea0003800200 */
.L_x_79:
[----:B------:R-:W-:Y:S01]  /*5ab0*/  FMUL.RZ R13, R14, 0.15915493667125701904 ;  /* 0x3e22f9830e0d7820 */ /* 0x000fe2000040c000 */
[----:B------:R-:W-:-:S03]  /*5ac0*/  IMAD.MOV.U32 R11, RZ, RZ, 0x1 ;  /* 0x00000001ff0b7424 */ /* 0x000fc600078e00ff */
[----:B------:R-:W0:Y:S08]  /*5ad0*/  MUFU.SIN R12, R13 ;  /* 0x0000000d000c7308 */ /* 0x000e300000000400 */
[----:B------:R-:W1:Y:S01]  /*5ae0*/  MUFU.COS R14, R13 ;  /* 0x0000000d000e7308 */ /* 0x000e620000000000 */
[-C--:B0-----:R-:W-:Y:S01]  /*5af0*/  FMUL R12, R12, R7.reuse ;  /* 0x000000070c0c7220 */ /* 0x081fe20000400000 */
[----:B-1----:R-:W-:Y:S01]  /*5b00*/  FMUL R7, R14, R7 ;  /* 0x000000070e077220 */ /* 0x002fe20000400000 */
[----:B------:R-:W-:-:S07]  /*5b10*/  MOV R14, R10 ;  /* 0x0000000a000e7202 */ /* 0x000fce0000000f00 */
.L_x_70:
[----:B------:R-:W-:Y:S05]  /*5b20*/  BSYNC.RECONVERGENT B1 ;  /* 0x0000000000017941 */ /* 0x000fea0003800200 */
.L_x_69:
[----:B------:R-:W0:Y:S01]  /*5b30*/  F2F.F64.F32 R12, R12 ;  /* 0x0000000c000c7310 */ /* 0x000e220000201800 */
[----:B------:R-:W1:Y:S01]  /*5b40*/  LDCU UR4, c[0x0][0x3bc] ;  /* 0x00007780ff0477ac */ /* 0x000e620008000800 */
[C---:B------:R-:W-:Y:S02]  /*5b50*/  IMAD R15, R21.reuse, 0x8, R44 ;  /* 0x00000008150f7824 */ /* 0x040fe400078e022c */
[----:B------:R-:W-:-:S03]  /*5b60*/  VIADD R21, R21, 0x1 ;  /* 0x0000000115157836 */ /* 0x000fc60000000000 */
[----:B0-----:R4:W-:Y:S02]  /*5b70*/  STL.64 [R15], R12 ;  /* 0x0000000c0f007387 */ /* 0x0019e40000100a00 */
[----:B-1----:R-:W-:-:S13]  /*5b80*/  ISETP.NE.AND P2, PT, R21, UR4, PT ;  /* 0x0000000415007c0c */ /* 0x002fda000bf45270 */
[----:B----4-:R-:W-:Y:S05]  /*5b90*/  @P2 BRA `(.L_x_82) ;  /* 0xfffffff000d02947 */ /* 0x010fea000383ffff */
.L_x_68:
[----:B------:R-:W-:Y:S01]  /*5ba0*/  PRMT R35, RZ, 0x7610, R35 ;  /* 0x00007610ff237816 */ /* 0x000fe20000000023 */
[----:B------:R-:W-:Y:S01]  /*5bb0*/  UMOV UR4, URZ ;  /* 0x000000ff00047c82 */ /* 0x000fe20008000000 */
[----:B------:R-:W-:-:S07]  /*5bc0*/  PRMT R49, RZ, 0x7610, R49 ;  /* 0x00007610ff317816 */ /* 0x000fce0000000031 */
.L_x_88:
[----:B-1----:R-:W1:Y:S01]  /*5bd0*/  LDCU UR11, c[0x0][0x3bc] ;  /* 0x00007780ff0b77ac */ /* 0x002e620008000800 */
[----:B------:R-:W-:Y:S01]  /*5be0*/  HFMA2 R33, -RZ, RZ, 0, 0 ;  /* 0x00000000ff217431 */ /* 0x000fe200000001ff */
[----:B------:R-:W-:Y:S01]  /*5bf0*/  MOV R34, UR4 ;  /* 0x0000000400227c02 */ /* 0x000fe20008000f00 */
[----:B------:R-:W-:Y:S01]  /*5c00*/  VIADD R35, R35, 0x1 ;  /* 0x0000000123237836 */ /* 0x000fe20000000000 */
[----:B------:R-:W-:Y:S01]  /*5c10*/  UISETP.GE.U32.AND UP0, UPT, UR4, 0xf, UPT ;  /* 0x0000000f0400788c */ /* 0x000fe2000bf06070 */
[----:B------:R-:W-:Y:S01]  /*5c20*/  VIADD R42, R49, 0x1 ;  /* 0x00000001312a7836 */ /* 0x000fe20000000000 */
[----:B------:R-:W-:Y:S01]  /*5c30*/  UIADD3 UR7, UPT, UPT, UR4, 0x1, URZ ;  /* 0x0000000104077890 */ /* 0x000fe2000fffe0ff */
[----:B------:R-:W-:Y:S01]  /*5c40*/  CS2R R30, SRZ ;  /* 0x00000000001e7805 */ /* 0x000fe2000001ff00 */
[----:B-1----:R-:W-:Y:S02]  /*5c50*/  UIMAD UR10, UR4, UR11, URZ ;  /* 0x0000000b040a72a4 */ /* 0x002fe4000f8e02ff */
[----:B------:R-:W-:-:S03]  /*5c60*/  UISETP.NE.AND UP2, UPT, UR7, UR11, UPT ;  /* 0x0000000b0700728c */ /* 0x000fc6000bf45270 */
[----:B------:R-:W-:Y:S02]  /*5c70*/  UMOV UR4, UR7 ;  /* 0x0000000700047c82 */ /* 0x000fe40008000000 */
[----:B------:R-:W-:Y:S01]  /*5c80*/  ULOP3.LUT UP1, URZ, UR4, 0xf, URZ, 0xc0, !UPT ;  /* 0x0000000f04ff7892 */ /* 0x000fe2000f82c0ff */
[----:B------:R-:W-:Y:S10]  /*5c90*/  BRA.U !UP0, `(.L_x_83) ;  /* 0x0000000108cc7547 */ /* 0x000ff4000b800000 */
[----:B------:R-:W-:Y:S01]  /*5ca0*/  ULOP3.LUT UR7, UR4, 0xfffffff0, URZ, 0xc0, !UPT ;  /* 0xfffffff004077892 */ /* 0x000fe2000f8ec0ff */
[----:B------:R-:W-:Y:S01]  /*5cb0*/  IMAD.MOV.U32 R43, RZ, RZ, RZ ;  /* 0x000000ffff2b7224 */ /* 0x000fe200078e00ff */
[----:B------:R-:W-:-:S04]  /*5cc0*/  CS2R R30, SRZ ;  /* 0x00000000001e7805 */ /* 0x000fc8000001ff00 */
[----:B------:R-:W-:-:S07]  /*5cd0*/  IMAD.U32 R33, RZ, RZ, UR7 ;  /* 0x00000007ff217e24 */ /* 0x000fce000f8e00ff */
.L_x_84:
[----:B------:R-:W1:Y:S01]  /*5ce0*/  LDC.64 R36, c[0x0][0x3c0] ;  /* 0x0000f000ff247b82 */ /* 0x000e620000000a00 */
[C---:B0-23--:R-:W-:Y:S01]  /*5cf0*/  IADD3 R13, PT, PT, R43.reuse, UR10, RZ ;  /* 0x0000000a2b0d7c10 */ /* 0x04dfe2000fffe0ff */
[----:B------:R-:W-:-:S05]  /*5d00*/  IMAD R49, R43, 0x8, R44 ;  /* 0x000000082b317824 */ /* 0x000fca00078e022c */
[----:B------:R-:W2:Y:S04]  /*5d10*/  LDL.128 R16, [R49] ;  /* 0x0000000031107983 */ /* 0x000ea80000100c00 */
[----:B------:R-:W3:Y:S04]  /*5d20*/  LDL.128 R20, [R49+0x10] ;  /* 0x0000100031147983 */ /* 0x000ee80000100c00 */
[----:B------:R-:W4:Y:S01]  /*5d30*/  LDL.128 R24, [R49+0x20] ;  /* 0x0000200031187983 */ /* 0x000f220000100c00 */
[----:B-1----:R-:W-:-:S03]  /*5d40*/  IMAD.WIDE.U32 R36, R13, 0x8, R36 ;  /* 0x000000080d247825 */ /* 0x002fc600078e0024 */
[----:B------:R-:W5:Y:S04]  /*5d50*/  LDL.128 R12, [R49+0x30] ;  /* 0x00003000310c7983 */ /* 0x000f680000100c00 */
[----:B------:R-:W2:Y:S04]  /*5d60*/  LDG.E.64.CONSTANT R38, desc[UR8][R36.64] ;  /* 0x0000000824267981 */ /* 0x000ea8000c1e9b00 */
[----:B------:R-:W3:Y:S04]  /*5d70*/  LDG.E.64.CONSTANT R40, desc[UR8][R36.64+0x8] ;  /* 0x0000080824287981 */ /* 0x000ee8000c1e9b00 */
[----:B------:R-:W4:Y:S04]  /*5d80*/  LDG.E.64.CONSTANT R62, desc[UR8][R36.64+0x10] ;  /* 0x00001008243e7981 */ /* 0x000f28000c1e9b00 */
[----:B------:R-:W5:Y:S04]  /*5d90*/  LDG.E.64.CONSTANT R68, desc[UR8][R36.64+0x18] ;  /* 0x0000180824447981 */ /* 0x000f68000c1e9b00 */
[----:B------:R-:W5:Y:S04]  /*5da0*/  LDG.E.64.CONSTANT R66, desc[UR8][R36.64+0x20] ;  /* 0x0000200824427981 */ /* 0x000f68000c1e9b00 */
[----:B------:R-:W5:Y:S04]  /*5db0*/  LDG.E.64.CONSTANT R64, desc[UR8][R36.64+0x28] ;  /* 0x0000280824407981 */ /* 0x000f68000c1e9b00 */
[----:B------:R-:W5:Y:S04]  /*5dc0*/  LDG.E.64.CONSTANT R28, desc[UR8][R36.64+0x30] ;  /* 0x00003008241c7981 */ /* 0x000f68000c1e9b00 */
[----:B------:R-:W5:Y:S04]  /*5dd0*/  LDG.E.64.CONSTANT R70, desc[UR8][R36.64+0x68] ;  /* 0x0000680824467981 */ /* 0x000f68000c1e9b00 */
[----:B------:R-:W5:Y:S01]  /*5de0*/  LDG.E.64.CONSTANT R74, desc[UR8][R36.64+0x78] ;  /* 0x00007808244a7981 */ /* 0x000f62000c1e9b00 */
[----:B--2---:R-:W-:-:S03]  /*5df0*/  DFMA R30, R38, R16, R30 ;  /* 0x00000010261e722b */ /* 0x004fc6000000001e */
[----:B------:R-:W2:Y:S05]  /*5e00*/  LDG.E.64.CONSTANT R38, desc[UR8][R36.64+0x38] ;  /* 0x0000380824267981 */ /* 0x000eaa000c1e9b00 */
[----:B---3--:R-:W-:Y:S01]  /*5e10*/  DFMA R30, R18, R40, R30 ;  /* 0x00000028121e722b */ /* 0x008fe2000000001e */
[----:B------:R-:W3:Y:S04]  /*5e20*/  LDL.128 R16, [R49+0x40] ;  /* 0x0000400031107983 */ /* 0x000ee80000100c00 */
[----:B------:R-:W3:Y:S03]  /*5e30*/  LDG.E.64.CONSTANT R40, desc[UR8][R36.64+0x40] ;  /* 0x0000400824287981 */ /* 0x000ee6000c1e9b00 */
[----:B----4-:R-:W-:Y:S01]  /*5e40*/  DFMA R30, R62, R20, R30 ;  /* 0x000000143e1e722b */ /* 0x010fe2000000001e */
[----:B------:R-:W4:Y:S07]  /*5e50*/  LDG.E.64.CONSTANT R62, desc[UR8][R36.64+0x48] ;  /* 0x00004808243e7981 */ /* 0x000f2e000c1e9b00 */
[----:B-----5:R-:W-:Y:S01]  /*5e60*/  DFMA R30, R22, R68, R30 ;  /* 0x00000044161e722b */ /* 0x020fe2000000001e */
[----:B------:R-:W5:Y:S04]  /*5e70*/  LDL.128 R20, [R49+0x50] ;  /* 0x0000500031147983 */ /* 0x000f680000100c00 */
[----:B------:R-:W5:Y:S03]  /*5e80*/  LDG.E.64.CONSTANT R68, desc[UR8][R36.64+0x50] ;  /* 0x0000500824447981 */ /* 0x000f66000c1e9b00 */
[----:B------:R-:W-:Y:S01]  /*5e90*/  DFMA R24, R66, R24, R30 ;  /* 0x000000184218722b */ /* 0x000fe2000000001e */
[----:B------:R-:W5:Y:S07]  /*5ea0*/  LDG.E.64.CONSTANT R66, desc[UR8][R36.64+0x58] ;  /* 0x0000580824427981 */ /* 0x000f6e000c1e9b00 */
[----:B------:R-:W-:-:S02]  /*5eb0*/  DFMA R72, R26, R64, R24 ;  /* 0x000000401a48722b */ /* 0x000fc40000000018 */
[----:B------:R-:W5:Y:S04]  /*5ec0*/  LDL.128 R24, [R49+0x60] ;  /* 0x0000600031187983 */ /* 0x000f680000100c00 */
[----:B------:R-:W5:Y:S02]  /*5ed0*/  LDG.E.64.CONSTANT R64, desc[UR8][R36.64+0x60] ;  /* 0x0000600824407981 */ /* 0x000f64000c1e9b00 */
[----:B------:R-:W-:Y:S02]  /*5ee0*/  DFMA R72, R28, R12, R72 ;  /* 0x0000000c1c48722b */ /* 0x000fe40000000048 */
[----:B------:R-:W5:Y:S04]  /*5ef0*/  LDG.E.64.CONSTANT R12, desc[UR8][R36.64+0x70] ;  /* 0x00007008240c7981 */ /* 0x000f68000c1e9b00 */
[----:B------:R-:W5:Y:S01]  /*5f00*/  LDL.128 R28, [R49+0x70] ;  /* 0x00007000311c7983 */ /* 0x000f620000100c00 */
[----:B------:R-:W-:-:S05]  /*5f10*/  VIADD R43, R43, 0x10 ;  /* 0x000000102b2b7836 */ /* 0x000fca0000000000 */
[----:B------:R-:W-:Y:S01]  /*5f20*/  ISETP.NE.AND P2, PT, R43, R33, PT ;  /* 0x000000212b00720c */ /* 0x000fe20003f45270 */
[----:B--2---:R-:W-:-:S08]  /*5f30*/  DFMA R14, R14, R38, R72 ;  /* 0x000000260e0e722b */ /* 0x004fd00000000048 */
[----:B---3--:R-:W-:-:S08]  /*5f40*/  DFMA R14, R40, R16, R14 ;  /* 0x00000010280e722b */ /* 0x008fd0000000000e */
[----:B----4-:R-:W-:-:S08]  /*5f50*/  DFMA R14, R18, R62, R14 ;  /* 0x0000003e120e722b */ /* 0x010fd0000000000e */
[----:B-----5:R-:W-:-:S08]  /*5f60*/  DFMA R14, R68, R20, R14 ;  /* 0x00000014440e722b */ /* 0x020fd0000000000e */
[----:B------:R-:W-:-:S08]  /*5f70*/  DFMA R14, R22, R66, R14 ;  /* 0x00000042160e722b */ /* 0x000fd0000000000e */
[----:B------:R-:W-:-:S08]  /*5f80*/  DFMA R14, R64, R24, R14 ;  /* 0x00000018400e722b */ /* 0x000fd0000000000e */
[----:B------:R-:W-:-:S08]  /*5f90*/  DFMA R14, R26, R70, R14 ;  /* 0x000000461a0e722b */ /* 0x000fd0000000000e */
[----:B------:R-:W-:-:S08]  /*5fa0*/  DFMA R12, R12, R28, R14 ;  /* 0x0000001c0c0c722b */ /* 0x000fd0000000000e */
[----:B------:R-:W-:Y:S01]  /*5fb0*/  DFMA R30, R30, R74, R12 ;  /* 0x0000004a1e1e722b */ /* 0x000fe2000000000c */
[----:B------:R-:W-:Y:S10]  /*5fc0*/  @P2 BRA `(.L_x_84) ;  /* 0xfffffffc00442947 */ /* 0x000ff4000383ffff */
.L_x_83:
[----:B------:R-:W-:Y:S01]  /*5fd0*/  PRMT R49, R42, 0x7610, R49 ;  /* 0x000076102a317816 */ /* 0x000fe20000000031 */
[----:B------:R-:W-:Y:S06]  /*5fe0*/  BRA.U !UP1, `(.L_x_85) ;  /* 0x0000000509507547 */ /* 0x000fec000b800000 */
[----:B0-23--:R-:W-:-:S04]  /*5ff0*/  LOP3.LUT R13, R49, 0xf, RZ, 0xc0, !PT ;  /* 0x0000000f310d7812 */ /* 0x00dfc800078ec0ff */
[C---:B------:R-:W-:Y:S02]  /*6000*/  IADD3 R12, PT, PT, R13.reuse, -0x1, RZ ;  /* 0xffffffff0d0c7810 */ /* 0x040fe40007ffe0ff */
[----:B------:R-:W-:Y:S02]  /*6010*/  LOP3.LUT P2, RZ, R13, 0x7, RZ, 0xc0, !PT ;  /* 0x000000070dff7812 */ /* 0x000fe4000784c0ff */
[----:B------:R-:W-:-:S13]  /*6020*/  ISETP.GE.U32.AND P3, PT, R12, 0x7, PT ;  /* 0x000000070c00780c */ /* 0x000fda0003f66070 */
[----:B------:R-:W-:Y:S05]  /*6030*/  @!P3 BRA `(.L_x_86) ;  /* 0x000000000078b947 */ /* 0x000fea0003800000 */
[----:B------:R-:W0:Y:S01]  /*6040*/  LDC.64 R66, c[0x0][0x3c0] ;  /* 0x0000f000ff427b82 */ /* 0x000e220000000a00 */
[C---:B------:R-:W-:Y:S01]  /*6050*/  VIADD R13, R33.reuse, UR10 ;  /* 0x0000000a210d7c36 */ /* 0x040fe20008000000 */
[C---:B------:R-:W-:Y:S01]  /*6060*/  IADD3 R16, P3, PT, R33.reuse, UR10, RZ ;  /* 0x0000000a21107c10 */ /* 0x040fe2000ff7e0ff */
[----:B------:R-:W-:-:S03]  /*6070*/  IMAD R70, R33, 0x8, R44 ;  /* 0x0000000821467824 */ /* 0x000fc600078e022c */
[----:B------:R-:W-:Y:S02]  /*6080*/  IADD3.X R17, PT, PT, RZ, RZ, RZ, P3, !PT ;  /* 0x000000ffff117210 */ /* 0x000fe40001ffe4ff */
[----:B------:R-:W1:Y:S01]  /*6090*/  LDC.64 R68, c[0x0][0x3c0] ;  /* 0x0000f000ff447b82 */ /* 0x000e620000000a00 */
[----:B------:R-:W2:Y:S04]  /*60a0*/  LDL.128 R20, [R70+0x20] ;  /* 0x0000200046147983 */ /* 0x000ea80000100c00 */
[----:B------:R-:W3:Y:S01]  /*60b0*/  LDL.128 R24, [R70+0x30] ;  /* 0x0000300046187983 */ /* 0x000ee20000100c00 */
[----:B0-----:R-:W-:-:S03]  /*60c0*/  IMAD.WIDE.U32 R66, R13, 0x8, R66 ;  /* 0x000000080d427825 */ /* 0x001fc600078e0042 */
[----:B------:R-:W4:Y:S04]  /*60d0*/  LDL.128 R12, [R70] ;  /* 0x00000000460c7983 */ /* 0x000f280000100c00 */
[----:B------:R-:W4:Y:S01]  /*60e0*/  LDG.E.64.CONSTANT R66, desc[UR8][R66.64] ;  /* 0x0000000842427981 */ /* 0x000f22000c1e9b00 */
[----:B-1----:R-:W-:-:S04]  /*60f0*/  LEA R68, P3, R16, R68, 0x3 ;  /* 0x0000004410447211 */ /* 0x002fc800078618ff */
[----:B------:R-:W-:Y:S02]  /*6100*/  LEA.HI.X R69, R16, R69, R17, 0x3, P3 ;  /* 0x0000004510457211 */ /* 0x000fe400018f1c11 */
[----:B------:R-:W5:Y:S04]  /*6110*/  LDL.128 R16, [R70+0x10] ;  /* 0x0000100046107983 */ /* 0x000f680000100c00 */
[----:B------:R-:W2:Y:S04]  /*6120*/  LDG.E.64.CONSTANT R64, desc[UR8][R68.64+0x8] ;  /* 0x0000080844407981 */ /* 0x000ea8000c1e9b00 */
[----:B------:R-:W5:Y:S04]  /*6130*/  LDG.E.64.CONSTANT R62, desc[UR8][R68.64+0x10] ;  /* 0x00001008443e7981 */ /* 0x000f68000c1e9b00 */
[----:B------:R-:W3:Y:S04]  /*6140*/  LDG.E.64.CONSTANT R42, desc[UR8][R68.64+0x18] ;  /* 0x00001808442a7981 */ /* 0x000ee8000c1e9b00 */
[----:B------:R-:W3:Y:S04]  /*6150*/  LDG.E.64.CONSTANT R40, desc[UR8][R68.64+0x20] ;  /* 0x0000200844287981 */ /* 0x000ee8000c1e9b00 */
[----:B------:R-:W3:Y:S04]  /*6160*/  LDG.E.64.CONSTANT R28, desc[UR8][R68.64+0x28] ;  /* 0x00002808441c7981 */ /* 0x000ee8000c1e9b00 */
[----:B------:R-:W3:Y:S04]  /*6170*/  LDG.E.64.CONSTANT R36, desc[UR8][R68.64+0x30] ;  /* 0x0000300844247981 */ /* 0x000ee8000c1e9b00 */
[----:B------:R-:W3:Y:S01]  /*6180*/  LDG.E.64.CONSTANT R38, desc[UR8][R68.64+0x38] ;  /* 0x0000380844267981 */ /* 0x000ee2000c1e9b00 */
[----:B------:R-:W-:Y:S01]  /*6190*/  VIADD R33, R33, 0x8 ;  /* 0x0000000821217836 */ /* 0x000fe20000000000 */
[----:B----4-:R-:W-:-:S08]  /*61a0*/  DFMA R12, R66, R12, R30 ;  /* 0x0000000c420c722b */ /* 0x010fd0000000001e */
[----:B--2---:R-:W-:-:S08]  /*61b0*/  DFMA R12, R64, R14, R12 ;  /* 0x0000000e400c722b */ /* 0x004fd0000000000c */
[----:B-----5:R-:W-:-:S08]  /*61c0*/  DFMA R12, R62, R16, R12 ;  /* 0x000000103e0c722b */ /* 0x020fd0000000000c */
[----:B---3--:R-:W-:-:S08]  /*61d0*/  DFMA R12, R42, R18, R12 ;  /* 0x000000122a0c722b */ /* 0x008fd0000000000c */
[----:B------:R-:W-:-:S08]  /*61e0*/  DFMA R12, R40, R20, R12 ;  /* 0x00000014280c722b */ /* 0x000fd0000000000c */
[----:B------:R-:W-:-:S08]  /*61f0*/  DFMA R12, R28, R22, R12 ;  /* 0x000000161c0c722b */ /* 0x000fd0000000000c */
[----:B------:R-:W-:-:S08]  /*6200*/  DFMA R12, R36, R24, R12 ;  /* 0x00000018240c722b */ /* 0x000fd0000000000c */
[----:B------:R-:W-:-:S11]  /*6210*/  DFMA R30, R38, R26, R12 ;  /* 0x0000001a261e722b */ /* 0x000fd6000000000c */
.L_x_86:
[----:B------:R-:W-:Y:S05]  /*6220*/  @!P2 BRA `(.L_x_85) ;  /* 0x0000000000c0a947 */ /* 0x000fea0003800000 */
[----:B------:R-:W-:-:S04]  /*6230*/  LOP3.LUT R36, R35, 0xffff, RZ, 0xc0, !PT ;  /* 0x0000ffff23247812 */ /* 0x000fc800078ec0ff */
[C---:B------:R-:W-:Y:S02]  /*6240*/  LOP3.LUT R12, R36.reuse, 0x7, RZ, 0xc0, !PT ;  /* 0x00000007240c7812 */ /* 0x040fe400078ec0ff */
[----:B------:R-:W-:-:S03]  /*6250*/  LOP3.LUT R36, R36, 0x3, RZ, 0xc0, !PT ;  /* 0x0000000324247812 */ /* 0x000fc600078ec0ff */
[----:B------:R-:W-:Y:S01]  /*6260*/  VIADD R12, R12, 0xffffffff ;  /* 0xffffffff0c0c7836 */ /* 0x000fe20000000000 */
[----:B------:R-:W-:-:S04]  /*6270*/  ISETP.NE.AND P2, PT, R36, RZ, PT ;  /* 0x000000ff2400720c */ /* 0x000fc80003f45270 */
[----:B------:R-:W-:-:S13]  /*6280*/  ISETP.GE.U32.AND P3, PT, R12, 0x3, PT ;  /* 0x000000030c00780c */ /* 0x000fda0003f66070 */
[----:B------:R-:W-:Y:S05]  /*6290*/  @!P3 BRA `(.L_x_87) ;  /* 0x000000000050b947 */ /* 0x000fea0003800000 */
[----:B------:R-:W0:Y:S01]  /*62a0*/  LDC.64 R12, c[0x0][0x3c0] ;  /* 0x0000f000ff0c7b82 */ /* 0x000e220000000a00 */
[C---:B------:R-:W-:Y:S01]  /*62b0*/  IADD3 R21, PT, PT, R33.reuse, UR10, RZ ;  /* 0x0000000a21157c10 */ /* 0x040fe2000fffe0ff */
[C---:B------:R-:W-:Y:S01]  /*62c0*/  IMAD R37, R33.reuse, 0x8, R44 ;  /* 0x0000000821257824 */ /* 0x040fe200078e022c */
[----:B------:R-:W-:-:S05]  /*62d0*/  IADD3 R16, P3, PT, R33, UR10, RZ ;  /* 0x0000000a21107c10 */ /* 0x000fca000ff7e0ff */
[----:B------:R-:W1:Y:S01]  /*62e0*/  LDC.64 R26, c[0x0][0x3c0] ;  /* 0x0000f000ff1a7b82 */ /* 0x000e620000000a00 */
[----:B------:R-:W-:Y:S02]  /*62f0*/  IMAD.X R17, RZ, RZ, RZ, P3 ;  /* 0x000000ffff117224 */ /* 0x000fe400018e06ff */
[----:B0-----:R-:W-:Y:S02]  /*6300*/  IMAD.WIDE.U32 R20, R21, 0x8, R12 ;  /* 0x0000000815147825 */ /* 0x001fe400078e000c */
[----:B------:R-:W2:Y:S04]  /*6310*/  LDL.128 R12, [R37] ;  /* 0x00000000250c7983 */ /* 0x000ea80000100c00 */
[----:B------:R-:W2:Y:S01]  /*6320*/  LDG.E.64.CONSTANT R20, desc[UR8][R20.64] ;  /* 0x0000000814147981 */ /* 0x000ea2000c1e9b00 */
[----:B-1----:R-:W-:-:S04]  /*6330*/  LEA R26, P3, R16, R26, 0x3 ;  /* 0x0000001a101a7211 */ /* 0x002fc800078618ff */
[----:B------:R-:W-:Y:S02]  /*6340*/  LEA.HI.X R27, R16, R27, R17, 0x3, P3 ;  /* 0x0000001b101b7211 */ /* 0x000fe400018f1c11 */
[----:B------:R-:W3:Y:S04]  /*6350*/  LDL.128 R16, [R37+0x10] ;  /* 0x0000100025107983 */ /* 0x000ee80000100c00 */
[----:B------:R-:W4:Y:S04]  /*6360*/  LDG.E.64.CONSTANT R22, desc[UR8][R26.64+0x8] ;  /* 0x000008081a167981 */ /* 0x000f28000c1e9b00 */
[----:B------:R-:W3:Y:S04]  /*6370*/  LDG.E.64.CONSTANT R24, desc[UR8][R26.64+0x10] ;  /* 0x000010081a187981 */ /* 0x000ee8000c1e9b00 */
[----:B------:R-:W5:Y:S01]  /*6380*/  LDG.E.64.CONSTANT R28, desc[UR8][R26.64+0x18] ;  /* 0x000018081a1c7981 */ /* 0x000f62000c1e9b00 */
[----:B------:R-:W-:Y:S01]  /*6390*/  IADD3 R33, PT, PT, R33, 0x4, RZ ;  /* 0x0000000421217810 */ /* 0x000fe20007ffe0ff */
[----:B--2---:R-:W-:-:S08]  /*63a0*/  DFMA R12, R20, R12, R30 ;  /* 0x0000000c140c722b */ /* 0x004fd0000000001e */
[----:B----4-:R-:W-:-:S08]  /*63b0*/  DFMA R12, R22, R14, R12 ;  /* 0x0000000e160c722b */ /* 0x010fd0000000000c */
[----:B---3--:R-:W-:-:S08]  /*63c0*/  DFMA R12, R24, R16, R12 ;  /* 0x00000010180c722b */ /* 0x008fd0000000000c */
[----:B-----5:R-:W-:-:S11]  /*63d0*/  DFMA R30, R28, R18, R12 ;  /* 0x000000121c1e722b */ /* 0x020fd6000000000c */
.L_x_87:
[----:B------:R-:W-:Y:S05]  /*63e0*/  @!P2 BRA `(.L_x_85) ;  /* 0x000000000050a947 */ /* 0x000fea0003800000 */
[----:B------:R-:W0:Y:S01]  /*63f0*/  LDC.64 R16, c[0x0][0x3c0] ;  /* 0x0000f000ff107b82 */ /* 0x000e220000000a00 */
[C---:B------:R-:W-:Y:S02]  /*6400*/  VIADD R13, R33.reuse, UR10 ;  /* 0x0000000a210d7c36 */ /* 0x040fe40008000000 */
[----:B------:R-:W-:Y:S02]  /*6410*/  IMAD R18, R33, 0x8, R44 ;  /* 0x0000000821127824 */ /* 0x000fe400078e022c */
[----:B0-----:R-:W-:-:S03]  /*6420*/  IMAD.WIDE.U32 R16, R13, 0x8, R16 ;  /* 0x000000080d107825 */ /* 0x001fc600078e0010 */
[----:B------:R-:W2:Y:S04]  /*6430*/  LDL.128 R12, [R18] ;  /* 0x00000000120c7983 */ /* 0x000ea80000100c00 */
[----:B------:R-:W2:Y:S01]  /*6440*/  LDG.E.64.CONSTANT R16, desc[UR8][R16.64] ;  /* 0x0000000810107981 */ /* 0x000ea2000c1e9b00 */
[----:B------:R-:W-:Y:S01]  /*6450*/  ISETP.NE.AND P2, PT, R36, 0x1, PT ;  /* 0x000000012400780c */ /* 0x000fe20003f45270 */
[----:B--2---:R-:W-:-:S12]  /*6460*/  DFMA R30, R16, R12, R30 ;  /* 0x0000000c101e722b */ /* 0x004fd8000000001e */
[----:B------:R-:W-:Y:S05]  /*6470*/  @!P2 BRA `(.L_x_85) ;  /* 0x00000000002ca947 */ /* 0x000fea0003800000 */
[----:B------:R-:W0:Y:S01]  /*6480*/  LDC.64 R20, c[0x0][0x3c0] ;  /* 0x0000f000ff147b82 */ /* 0x000e220000000a00 */
[----:B------:R-:W-:-:S04]  /*6490*/  IADD3 R33, P2, PT, R33, UR10, RZ ;  /* 0x0000000a21217c10 */ /* 0x000fc8000ff5e0ff */
[----:B------:R-:W-:Y:S02]  /*64a0*/  IADD3.X R12, PT, PT, RZ, RZ, RZ, P2, !PT ;  /* 0x000000ffff0c7210 */ /* 0x000fe400017fe4ff */
[----:B------:R-:W-:-:S13]  /*64b0*/  ISETP.NE.AND P2, PT, R36, 0x2, PT ;  /* 0x000000022400780c */ /* 0x000fda0003f45270 */
[----:B------:R-:W2:Y:S01]  /*64c0*/  @P2 LDL.64 R18, [R18+0x10] ;  /* 0x0000100012122983 */ /* 0x000ea20000100a00 */
[----:B0-----:R-:W-:-:S04]  /*64d0*/  LEA R20, P3, R33, R20, 0x3 ;  /* 0x0000001421147211 */ /* 0x001fc800078618ff */
[----:B------:R-:W-:-:S05]  /*64e0*/  LEA.HI.X R21, R33, R21, R12, 0x3, P3 ;  /* 0x0000001521157211 */ /* 0x000fca00018f1c0c */
[----:B------:R-:W3:Y:S04]  /*64f0*/  LDG.E.64.CONSTANT R12, desc[UR8][R20.64+0x8] ;  /* 0x00000808140c7981 */ /* 0x000ee8000c1e9b00 */
[----:B------:R-:W2:Y:S01]  /*6500*/  @P2 LDG.E.64.CONSTANT R16, desc[UR8][R20.64+0x10] ;  /* 0x0000100814102981 */ /* 0x000ea2000c1e9b00 */
[----:B---3--:R-:W-:-:S08]  /*6510*/  DFMA R30, R12, R14, R30 ;  /* 0x0000000e0c1e722b */ /* 0x008fd0000000001e */
[----:B--2---:R-:W-:-:S11]  /*6520*/  @P2 DFMA R30, R16, R18, R30 ;  /* 0x00000012101e222b */ /* 0x004fd6000000001e */
.L_x_85:
[----:B0-23--:R-:W-:-:S05]  /*6530*/  IMAD R13, R34, 0x8, R45 ;  /* 0x00000008220d7824 */ /* 0x00dfca00078e022d */
[----:B------:R1:W-:Y:S01]  /*6540*/  STL.64 [R13], R30 ;  /* 0x0000001e0d007387 */ /* 0x0003e20000100a00 */
[----:B------:R-:W-:Y:S05]  /*6550*/  BRA.U UP2, `(.L_x_88) ;  /* 0xfffffff5029c7547 */ /* 0x000fea000b83ffff */
[----:B------:R-:W-:-:S07]  /*6560*/  IMAD.MOV.U32 R70, RZ, RZ, RZ ;  /* 0x000000ffff467224 */ /* 0x000fce00078e00ff */
.L_x_93:
[----:B------:R-:W-:-:S05]  /*6570*/  LEA R33, R70, R45, 0x3 ;  /* 0x0000002d46217211 */ /* 0x000fca00078e18ff */
[----:B------:R-:W2:Y:S01]  /*6580*/  LDL.64 R62, [R33] ;  /* 0x00000000213e7983 */ /* 0x000ea20000100a00 */
[----:B0-----:R-:W-:-:S05]  /*6590*/  IMAD R68, R70, 0x8, R1 ;  /* 0x0000000846447824 */ /* 0x001fca00078e0201 */
[----:B------:R0:W5:Y:S01]  /*65a0*/  LDL.64 R64, [R68] ;  /* 0x0000000044407983 */ /* 0x0001620000100a00 */
[----:B------:R-:W-:Y:S01]  /*65b0*/  IMAD.MOV.U32 R38, RZ, RZ, 0x652b82fe ;  /* 0x652b82feff267424 */ /* 0x000fe200078e00ff */
[----:B------:R-:W-:Y:S01]  /*65c0*/  MOV R39, 0x3ff71547 ;  /* 0x3ff7154700277802 */ /* 0x000fe20000000f00 */
[----:B------:R-:W-:Y:S01]  /*65d0*/  IMAD.MOV.U32 R36, RZ, RZ, -0x105c611 ;  /* 0xfefa39efff247424 */ /* 0x000fe200078e00ff */
[----:B------:R-:W-:Y:S01]  /*65e0*/  MOV R34, 0x3b39803f ;  /* 0x3b39803f00227802 */ /* 0x000fe20000000f00 */
[----:B------:R-:W-:Y:S01]  /*65f0*/  IMAD.MOV.U32 R37, RZ, RZ, 0x3fe62e42 ;  /* 0x3fe62e42ff257424 */ /* 0x000fe200078e00ff */
[----:B-1----:R-:W-:Y:S01]  /*6600*/  MOV R31, 0x3e5ade15 ;  /* 0x3e5ade15001f7802 */ /* 0x002fe20000000f00 */
[----:B------:R-:W-:Y:S01]  /*6610*/  IMAD.MOV.U32 R35, RZ, RZ, 0x3c7abc9e ;  /* 0x3c7abc9eff237424 */ /* 0x000fe200078e00ff */
[----:B------:R-:W-:Y:S01]  /*6620*/  MOV R26, 0x62401315 ;  /* 0x62401315001a7802 */ /* 0x000fe20000000f00 */
[----:B------:R-:W-:Y:S01]  /*6630*/  IMAD.MOV.U32 R30, RZ, RZ, 0x69ce2bdf ;  /* 0x69ce2bdfff1e7424 */ /* 0x000fe200078e00ff */
[----:B------:R-:W-:Y:S01]  /*6640*/  MOV R25, 0x3efa0199 ;  /* 0x3efa019900197802 */ /* 0x000fe20000000f00 */
[----:B------:R-:W-:Y:S01]  /*6650*/  IMAD.MOV.U32 R28, RZ, RZ, -0x35dec16 ;  /* 0xfca213eaff1c7424 */ /* 0x000fe200078e00ff */
[----:B------:R-:W-:Y:S01]  /*6660*/  MOV R20, 0x1852b7af ;  /* 0x1852b7af00147802 */ /* 0x000fe20000000f00 */
[----:B------:R-:W-:Y:S01]  /*6670*/  IMAD.MOV.U32 R29, RZ, RZ, 0x3e928af3 ;  /* 0x3e928af3ff1d7424 */ /* 0x000fe200078e00ff */
[----:B------:R-:W-:Y:S01]  /*6680*/  MOV R19, 0x3f811111 ;  /* 0x3f81111100137802 */ /* 0x000fe20000000f00 */
[----:B------:R-:W-:Y:S01]  /*6690*/  IMAD.MOV.U32 R27, RZ, RZ, 0x3ec71dee ;  /* 0x3ec71deeff1b7424 */ /* 0x000fe200078e00ff */
[----:B------:R-:W-:Y:S01]  /*66a0*/  MOV R14, 0x55555511 ;  /* 0x55555511000e7802 */ /* 0x000fe20000000f00 */
[----:B------:R-:W-:Y:S01]  /*66b0*/  IMAD.MOV.U32 R24, RZ, RZ, 0x7c89eb71 ;  /* 0x7c89eb71ff187424 */ /* 0x000fe200078e00ff */
[----:B------:R-:W-:Y:S01]  /*66c0*/  BSSY.RECONVERGENT B1, `(.L_x_89) ;  /* 0x000002b000017945 */ /* 0x000fe20003800200 */
[----:B------:R-:W-:-:S02]  /*66d0*/  IMAD.MOV.U32 R22, RZ, RZ, 0x14761f65 ;  /* 0x14761f65ff167424 */ /* 0x000fc400078e00ff */
[----:B------:R-:W-:Y:S02]  /*66e0*/  IMAD.MOV.U32 R23, RZ, RZ, 0x3f2a01a0 ;  /* 0x3f2a01a0ff177424 */ /* 0x000fe400078e00ff */
[----:B------:R-:W-:Y:S02]  /*66f0*/  IMAD.MOV.U32 R21, RZ, RZ, 0x3f56c16c ;  /* 0x3f56c16cff157424 */ /* 0x000fe400078e00ff */
[----:B------:R-:W-:Y:S02]  /*6700*/  IMAD.MOV.U32 R18, RZ, RZ, 0x11122322 ;  /* 0x11122322ff127424 */ /* 0x000fe400078e00ff */
[----:B------:R-:W-:Y:S02]  /*6710*/  IMAD.MOV.U32 R16, RZ, RZ, 0x555502a1 ;  /* 0x555502a1ff107424 */ /* 0x000fe400078e00ff */
[----:B------:R-:W-:Y:S02]  /*6720*/  IMAD.MOV.U32 R17, RZ, RZ, 0x3fa55555 ;  /* 0x3fa55555ff117424 */ /* 0x000fe400078e00ff */
[----:B------:R-:W-:Y:S01]  /*6730*/  IMAD.MOV.U32 R15, RZ, RZ, 0x3fc55555 ;  /* 0x3fc55555ff0f7424 */ /* 0x000fe200078e00ff */
[----:B--2---:R-:W-:-:S08]  /*6740*/  DFMA R62, R50, R62, R52 ;  /* 0x0000003e323e722b */ /* 0x004fd00000000034 */
[----:B------:R-:W-:Y:S02]  /*6750*/  DFMA R42, R62, R38, 6.75539944105574400000e+15 ;  /* 0x433800003e2a742b */ /* 0x000fe40000000026 */
[----:B------:R-:W-:-:S06]  /*6760*/  FSETP.GEU.AND P2, PT, |R63|, 4.1917929649353027344, PT ;  /* 0x4086232b3f00780b */ /* 0x000fcc0003f4e200 */
[----:B------:R-:W-:-:S08]  /*6770*/  DADD R66, R42, -6.75539944105574400000e+15 ;  /* 0xc33800002a427429 */ /* 0x000fd00000000000 */
[----:B------:R-:W-:-:S08]  /*6780*/  DFMA R12, R66, -R36, R62 ;  /* 0x80000024420c722b */ /* 0x000fd0000000003e */
[----:B------:R-:W-:Y:S01]  /*6790*/  DFMA R66, R66, -R34, R12 ;  /* 0x800000224242722b */ /* 0x000fe2000000000c */
[----:B------:R-:W-:Y:S01]  /*67a0*/  IMAD.MOV.U32 R12, RZ, RZ, 0xb ;  /* 0x0000000bff0c7424 */ /* 0x000fe200078e00ff */
[----:B------:R-:W-:-:S06]  /*67b0*/  MOV R13, 0x3fe00000 ;  /* 0x3fe00000000d7802 */ /* 0x000fcc0000000f00 */
        /* <DEDUP_REMOVED lines=11> */
[----:B------:R-:W-:Y:S02]  /*6870*/  IMAD R67, R42, 0x100000, R41 ;  /* 0x001000002a437824 */ /* 0x000fe400078e0229 */
[----:B------:R-:W-:Y:S01]  /*6880*/  IMAD.MOV.U32 R66, RZ, RZ, R40 ;  /* 0x000000ffff427224 */ /* 0x000fe200078e0028 */
[----:B0-----:R-:W-:Y:S06]  /*6890*/  @!P2 BRA `(.L_x_90) ;  /* 0x000000000034a947 */ /* 0x001fec0003800000 */
        /* <DEDUP_REMOVED lines=10> */
[----:B------:R-:W-:Y:S01]  /*6940*/  @!P3 IMAD.MOV.U32 R42, RZ, RZ, R40 ;  /* 0x000000ffff2ab224 */ /* 0x000fe200078e0028 */
[----:B------:R-:W-:-:S06]  /*6950*/  @!P3 MOV R40, RZ ;  /* 0x000000ff0028b202 */ /* 0x000fcc0000000f00 */
[----:B------:R-:W-:-:S11]  /*6960*/  @!P3 DMUL R66, R42, R40 ;  /* 0x000000282a42b228 */ /* 0x000fd60000000000 */
.L_x_90:
[----:B------:R-:W-:Y:S05]  /*6970*/  BSYNC.RECONVERGENT B1 ;  /* 0x0000000000017941 */ /* 0x000fea0003800200 */
.L_x_89:
[----:B-----5:R-:W-:-:S07]  /*6980*/  DMUL R66, R64, R66 ;  /* 0x0000004240427228 */ /* 0x020fce0000000000 */
[----:B------:R0:W-:Y:S04]  /*6990*/  STL.64 [R68], R66 ;  /* 0x0000004244007387 */ /* 0x0001e80000100a00 */
[----:B------:R-:W2:Y:S01]  /*69a0*/  LDL.64 R62, [R33+0x8] ;  /* 0x00000800213e7983 */ /* 0x000ea20000100a00 */
[----:B------:R-:W-:Y:S01]  /*69b0*/  BSSY.RECONVERGENT B1, `(.L_x_91) ;  /* 0x0000022000017945 */ /* 0x000fe20003800200 */
[----:B--2---:R-:W-:-:S08]  /*69c0*/  DFMA R62, R50, R62, R52 ;  /* 0x0000003e323e722b */ /* 0x004fd00000000034 */
        /* <DEDUP_REMOVED lines=20> */
[C---:B------:R-:W-:Y:S02]  /*6b10*/  DADD R64, R62.reuse, +INF ;  /* 0x7ff000003e407429 */ /* 0x040fe40000000000 */
[----:B------:R-:W-:-:S08]  /*6b20*/  DSETP.GEU.AND P2, PT, R62, RZ, PT ;  /* 0x000000ff3e00722a */ /* 0x000fd00003f4e000 */
[----:B------:R-:W-:Y:S02]  /*6b30*/  FSEL R64, R64, RZ, P2 ;  /* 0x000000ff40407208 */ /* 0x000fe40001000000 */
[----:B------:R-:W-:Y:S02]  /*6b40*/  @!P3 LEA.HI R43, R42, R42, RZ, 0x1 ;  /* 0x0000002a2a2bb211 */ /* 0x000fe400078f08ff */
[----:B------:R-:W-:Y:S02]  /*6b50*/  FSEL R65, R65, RZ, P2 ;  /* 0x000000ff41417208 */ /* 0x000fe40001000000 */
[----:B------:R-:W-:-:S04]  /*6b60*/  @!P3 SHF.R.S32.HI R43, RZ, 0x1, R43 ;  /* 0x00000001ff2bb819 */ /* 0x000fc8000001142b */
[----:B------:R-:W-:Y:S01]  /*6b70*/  @!P3 IADD3 R42, PT, PT, R42, -R43, RZ ;  /* 0x8000002b2a2ab210 */ /* 0x000fe20007ffe0ff */
[----:B------:R-:W-:-:S03]  /*6b80*/  @!P3 IMAD R43, R43, 0x100000, R41 ;  /* 0x001000002b2bb824 */ /* 0x000fc600078e0229 */
[----:B------:R-:W-:Y:S01]  /*6b90*/  @!P3 LEA R41, R42, 0x3ff00000, 0x14 ;  /* 0x3ff000002a29b811 */ /* 0x000fe200078ea0ff */
[----:B------:R-:W-:Y:S01]  /*6ba0*/  @!P3 IMAD.MOV.U32 R42, RZ, RZ, R40 ;  /* 0x000000ffff2ab224 */ /* 0x000fe200078e0028 */
[----:B------:R-:W-:-:S06]  /*6bb0*/  @!P3 MOV R40, RZ ;  /* 0x000000ff0028b202 */ /* 0x000fcc0000000f00 */
[----:B------:R-:W-:-:S11]  /*6bc0*/  @!P3 DMUL R64, R42, R40 ;  /* 0x000000282a40b228 */ /* 0x000fd60000000000 */
.L_x_92:
[----:B------:R-:W-:Y:S05]  /*6bd0*/  BSYNC.RECONVERGENT B1 ;  /* 0x0000000000017941 */ /* 0x000fea0003800200 */
.L_x_91:
[----:B------:R-:W2:Y:S01]  /*6be0*/  LDL.64 R40, [R68+0x8] ;  /* 0x0000080044287983 */ /* 0x000ea20000100a00 */
[----:B------:R-:W-:-:S05]  /*6bf0*/  VIADD R70, R70, 0x2 ;  /* 0x0000000246467836 */ /* 0x000fca0000000000 */
[----:B------:R-:W-:Y:S01]  /*6c00*/  ISETP.NE.AND P2, PT, R70, R6, PT ;  /* 0x000000064600720c */ /* 0x000fe20003f45270 */
[----:B--2---:R-:W-:-:S07]  /*6c10*/  DMUL R40, R64, R40 ;  /* 0x0000002840287228 */ /* 0x004fce0000000000 */
[----:B------:R0:W-:Y:S05]  /*6c20*/  STL.64 [R68+0x8], R40 ;  /* 0x0000082844007387 */ /* 0x0001ea0000100a00 */
[----:B------:R-:W-:Y:S05]  /*6c30*/  @P2 BRA `(.L_x_93) ;  /* 0xfffffff8004c2947 */ /* 0x000fea000383ffff */
[----:B------:R-:W0:Y:S02]  /*6c40*/  LDC R49, c[0x0][0x3bc] ;  /* 0x0000ef00ff317b82 */ /* 0x000e240000000800 */
[----:B0-----:R-:W-:-:S04]  /*6c50*/  LOP3.LUT R40, R49, 0x1, RZ, 0xc0, !PT ;  /* 0x0000000131287812 */ /* 0x001fc800078ec0ff */
[----:B------:R-:W-:-:S13]  /*6c60*/  ISETP.NE.U32.AND P2, PT, R40, 0x1, PT ;  /* 0x000000012800780c */ /* 0x000fda0003f45070 */
[----:B------:R-:W-:Y:S05]  /*6c70*/  @P2 BRA `(.L_x_94) ;  /* 0x0000000000982947 */ /* 0x000fea0003800000 */
[----:B------:R-:W2:Y:S04]  /*6c80*/  LDL.64 R40, [R33+0x10] ;  /* 0x0000100021287983 */ /* 0x000ea80000100a00 */
[----:B------:R0:W5:Y:S01]  /*6c90*/  LDL.64 R42, [R68+0x10] ;  /* 0x00001000442a7983 */ /* 0x0001620000100a00 */
        /* <DEDUP_REMOVED lines=22> */
[C---:B------:R-:W-:Y:S02]  /*6e00*/  DADD R18, R40.reuse, +INF ;  /* 0x7ff0000028127429 */ /* 0x040fe40000000000 */
[----:B------:R-:W-:-:S08]  /*6e10*/  DSETP.GEU.AND P2, PT, R40, RZ, PT ;  /* 0x000000ff2800722a */ /* 0x000fd00003f4e000 */
[----:B------:R-:W-:Y:S02]  /*6e20*/  FSEL R13, R19, RZ, P2 ;  /* 0x000000ff130d7208 */ /* 0x000fe40001000000 */
[----:B------:R-:W-:-:S04]  /*6e30*/  @!P3 LEA.HI R12, R38, R38, RZ, 0x1 ;  /* 0x00000026260cb211 */ /* 0x000fc800078f08ff */
[----:B------:R-:W-:Y:S02]  /*6e40*/  @!P3 SHF.R.S32.HI R17, RZ, 0x1, R12 ;  /* 0x00000001ff11b819 */ /* 0x000fe4000001140c */
[----:B------:R-:W-:-:S03]  /*6e50*/  FSEL R12, R18, RZ, P2 ;  /* 0x000000ff120c7208 */ /* 0x000fc60001000000 */
[----:B------:R-:W-:Y:S02]  /*6e60*/  @!P3 IMAD.IADD R16, R38, 0x1, -R17 ;  /* 0x000000012610b824 */ /* 0x000fe400078e0a11 */
[----:B------:R-:W-:-:S03]  /*6e70*/  @!P3 IMAD R15, R17, 0x100000, R15 ;  /* 0x00100000110fb824 */ /* 0x000fc600078e020f */
[----:B------:R-:W-:Y:S02]  /*6e80*/  @!P3 LEA R17, R16, 0x3ff00000, 0x14 ;  /* 0x3ff000001011b811 */ /* 0x000fe400078ea0ff */
[----:B------:R-:W-:-:S06]  /*6e90*/  @!P3 MOV R16, RZ ;  /* 0x000000ff0010b202 */ /* 0x000fcc0000000f00 */
[----:B------:R-:W-:-:S11]  /*6ea0*/  @!P3 DMUL R12, R14, R16 ;  /* 0x000000100e0cb228 */ /* 0x000fd60000000000 */
.L_x_96:
[----:B------:R-:W-:Y:S05]  /*6eb0*/  BSYNC.RECONVERGENT B1 ;  /* 0x0000000000017941 */ /* 0x000fea0003800200 */
.L_x_95:
[----:B-----5:R-:W-:-:S07]  /*6ec0*/  DMUL R42, R42, R12 ;  /* 0x0000000c2a2a7228 */ /* 0x020fce0000000000 */
[----:B------:R0:W-:Y:S04]  /*6ed0*/  STL.64 [R68+0x10], R42 ;  /* 0x0000102a44007387 */ /* 0x0001e80000100a00 */
.L_x_94:
[----:B------:R-:W-:Y:S05]  /*6ee0*/  @P1 BRA `(.L_x_97) ;  /* 0xffffffd000981947 */ /* 0x000fea000383ffff */
[----:B------:R-:W-:Y:S01]  /*6ef0*/  VIADD R12, R49, 0xffffffff ;  /* 0xffffffff310c7836 */ /* 0x000fe20000000000 */
[----:B------:R-:W-:Y:S01]  /*6f00*/  CS2R R62, SRZ ;  /* 0x00000000003e7805 */ /* 0x000fe2000001ff00 */
[----:B------:R-:W-:-:S03]  /*6f10*/  IMAD.MOV.U32 R64, RZ, RZ, RZ ;  /* 0x000000ffff407224 */ /* 0x000fc600078e00ff */
[----:B------:R-:W-:-:S13]  /*6f20*/  ISETP.GE.U32.AND P1, PT, R12, 0xf, PT ;  /* 0x0000000f0c00780c */ /* 0x000fda0003f26070 */
[----:B------:R-:W-:Y:S05]  /*6f30*/  @!P1 BRA `(.L_x_98) ;  /* 0x00000000007c9947 */ /* 0x000fea0003800000 */
[----:B------:R-:W-:Y:S02]  /*6f40*/  MOV R65, RZ ;  /* 0x000000ff00417202 */ /* 0x000fe40000000f00 */
[----:B------:R-:W-:Y:S02]  /*6f50*/  CS2R R62, SRZ ;  /* 0x00000000003e7805 */ /* 0x000fe4000001ff00 */
[----:B------:R-:W-:-:S07]  /*6f60*/  LOP3.LUT R64, R49, 0x7ffffff0, RZ, 0xc0, !PT ;  /* 0x7ffffff031407812 */ /* 0x000fce00078ec0ff */
.L_x_99:
[----:B------:R-:W-:-:S05]  /*6f70*/  IMAD R66, R65, 0x8, R1 ;  /* 0x0000000841427824 */ /* 0x000fca00078e0201 */
[----:B------:R-:W2:Y:S04]  /*6f80*/  LDL.128 R12, [R66] ;  /* 0x00000000420c7983 */ /* 0x000ea80000100c00 */
[----:B------:R-:W3:Y:S04]  /*6f90*/  LDL.128 R16, [R66+0x10] ;  /* 0x0000100042107983 */ /* 0x000ee80000100c00 */
[----:B------:R-:W4:Y:S04]  /*6fa0*/  LDL.128 R20, [R66+0x20] ;  /* 0x0000200042147983 */ /* 0x000f280000100c00 */
[----:B------:R-:W5:Y:S04]  /*6fb0*/  LDL.128 R24, [R66+0x30] ;  /* 0x0000300042187983 */ /* 0x000f680000100c00 */
[----:B------:R-:W5:Y:S04]  /*6fc0*/  LDL.128 R28, [R66+0x40] ;  /* 0x00004000421c7983 */ /* 0x000f680000100c00 */
[----:B------:R-:W5:Y:S04]  /*6fd0*/  LDL.128 R32, [R66+0x50] ;  /* 0x0000500042207983 */ /* 0x000f680000100c00 */
[----:B------:R-:W5:Y:S04]  /*6fe0*/  LDL.128 R36, [R66+0x60] ;  /* 0x0000600042247983 */ /* 0x000f680000100c00 */
[----:B0-----:R-:W5:Y:S01]  /*6ff0*/  LDL.128 R40, [R66+0x70] ;  /* 0x0000700042287983 */ /* 0x001f620000100c00 */
[----:B------:R-:W-:-:S05]  /*7000*/  VIADD R65, R65, 0x10 ;  /* 0x0000001041417836 */ /* 0x000fca0000000000 */
[----:B------:R-:W-:Y:S01]  /*7010*/  ISETP.NE.AND P1, PT, R65, R64, PT ;  /* 0x000000404100720c */ /* 0x000fe20003f25270 */
[----:B--2---:R-:W-:-:S08]  /*7020*/  DADD R12, R12, R62 ;  /* 0x000000000c0c7229 */ /* 0x004fd0000000003e */
[----:B------:R-:W-:-:S08]  /*7030*/  DADD R12, R14, R12 ;  /* 0x000000000e0c7229 */ /* 0x000fd0000000000c */
[----:B---3--:R-:W-:-:S08]  /*7040*/  DADD R12, R12, R16 ;  /* 0x000000000c0c7229 */ /* 0x008fd00000000010 */
[----:B------:R-:W-:-:S08]  /*7050*/  DADD R12, R18, R12 ;  /* 0x00000000120c7229 */ /* 0x000fd0000000000c */
[----:B----4-:R-:W-:-:S08]  /*7060*/  DADD R12, R12, R20 ;  /* 0x000000000c0c7229 */ /* 0x010fd00000000014 */
[----:B------:R-:W-:-:S08]  /*7070*/  DADD R12, R22, R12 ;  /* 0x00000000160c7229 */ /* 0x000fd0000000000c */
[----:B-----5:R-:W-:-:S08]  /*7080*/  DADD R12, R12, R24 ;  /* 0x000000000c0c7229 */ /* 0x020fd00000000018 */
[----:B------:R-:W-:-:S08]  /*7090*/  DADD R12, R26, R12 ;  /* 0x000000001a0c7229 */ /* 0x000fd0000000000c */
[----:B------:R-:W-:-:S08]  /*70a0*/  DADD R12, R12, R28 ;  /* 0x000000000c0c7229 */ /* 0x000fd0000000001c */
[----:B------:R-:W-:-:S08]  /*70b0*/  DADD R12, R30, R12 ;  /* 0x000000001e0c7229 */ /* 0x000fd0000000000c */
[----:B------:R-:W-:-:S08]  /*70c0*/  DADD R12, R12, R32 ;  /* 0x000000000c0c7229 */ /* 0x000fd00000000020 */
[----:B------:R-:W-:-:S08]  /*70d0*/  DADD R12, R34, R12 ;  /* 0x00000000220c7229 */ /* 0x000fd0000000000c */
[----:B------:R-:W-:-:S08]  /*70e0*/  DADD R12, R12, R36 ;  /* 0x000000000c0c7229 */ /* 0x000fd00000000024 */
[----:B------:R-:W-:-:S08]  /*70f0*/  DADD R12, R38, R12 ;  /* 0x00000000260c7229 */ /* 0x000fd0000000000c */
[----:B------:R-:W-:-:S08]  /*7100*/  DADD R12, R12, R40 ;  /* 0x000000000c0c7229 */ /* 0x000fd00000000028 */
[----:B------:R-:W-:Y:S01]  /*7110*/  DADD R62, R42, R12 ;  /* 0x000000002a3e7229 */ /* 0x000fe2000000000c */
[----:B------:R-:W-:Y:S10]  /*7120*/  @P1 BRA `(.L_x_99) ;  /* 0xfffffffc00901947 */ /* 0x000ff4000383ffff */
.L_x_98:
[----:B------:R-:W-:Y:S05]  /*7130*/  @!P0 BRA `(.L_x_100) ;  /* 0x0000000000a88947 */ /* 0x000fea0003800000 */
[----:B------:R-:W-:Y:S02]  /*7140*/  IADD3 R12, PT, PT, R3, -0x1, RZ ;  /* 0xffffffff030c7810 */ /* 0x000fe40007ffe0ff */
[----:B------:R-:W-:Y:S02]  /*7150*/  ISETP.NE.AND P1, PT, R5, RZ, PT ;  /* 0x000000ff0500720c */ /* 0x000fe40003f25270 */
[----:B------:R-:W-:-:S13]  /*7160*/  ISETP.GE.U32.AND P0, PT, R12, 0x7, PT ;  /* 0x000000070c00780c */ /* 0x000fda0003f06070 */
[----:B------:R-:W-:Y:S05]  /*7170*/  @!P0 BRA `(.L_x_101) ;  /* 0x0000000000388947 */ /* 0x000fea0003800000 */
[----:B------:R-:W-:-:S05]  /*7180*/  IMAD R28, R64, 0x8, R1 ;  /* 0x00000008401c7824 */ /* 0x000fca00078e0201 */
[----:B------:R-:W2:Y:S04]  /*7190*/  LDL.128 R12, [R28] ;  /* 0x000000001c0c7983 */ /* 0x000ea80000100c00 */
[----:B------:R-:W3:Y:S04]  /*71a0*/  LDL.128 R16, [R28+0x10] ;  /* 0x000010001c107983 */ /* 0x000ee80000100c00 */
[----:B------:R-:W4:Y:S04]  /*71b0*/  LDL.128 R20, [R28+0x20] ;  /* 0x000020001c147983 */ /* 0x000f280000100c00 */
[----:B------:R-:W5:Y:S01]  /*71c0*/  LDL.128 R24, [R28+0x30] ;  /* 0x000030001c187983 */ /* 0x000f620000100c00 */
[----:B------:R-:W-:Y:S01]  /*71d0*/  VIADD R64, R64, 0x8 ;  /* 0x0000000840407836 */ /* 0x000fe20000000000 */
[----:B--2---:R-:W-:-:S08]  /*71e0*/  DADD R12, R62, R12 ;  /* 0x000000003e0c7229 */ /* 0x004fd0000000000c */
[----:B------:R-:W-:-:S08]  /*71f0*/  DADD R12, R12, R14 ;  /* 0x000000000c0c7229 */ /* 0x000fd0000000000e */
[----:B---3--:R-:W-:-:S08]  /*7200*/  DADD R12, R12, R16 ;  /* 0x000000000c0c7229 */ /* 0x008fd00000000010 */
[----:B------:R-:W-:-:S08]  /*7210*/  DADD R12, R12, R18 ;  /* 0x000000000c0c7229 */ /* 0x000fd00000000012 */
[----:B----4-:R-:W-:-:S08]  /*7220*/  DADD R12, R12, R20 ;  /* 0x000000000c0c7229 */ /* 0x010fd00000000014 */
[----:B------:R-:W-:-:S08]  /*7230*/  DADD R12, R12, R22 ;  /* 0x000000000c0c7229 */ /* 0x000fd00000000016 */
[----:B-----5:R-:W-:-:S08]  /*7240*/  DADD R12, R12, R24 ;  /* 0x000000000c0c7229 */ /* 0x020fd00000000018 */
[----:B------:R-:W-:-:S11]  /*7250*/  DADD R62, R12, R26 ;  /* 0x000000000c3e7229 */ /* 0x000fd6000000001a */
.L_x_101:
[----:B------:R-:W-:Y:S05]  /*7260*/  @!P1 BRA `(.L_x_100) ;  /* 0x00000000005c9947 */ /* 0x000fea0003800000 */
[----:B------:R-:W-:Y:S02]  /*7270*/  IADD3 R12, PT, PT, R5, -0x1, RZ ;  /* 0xffffffff050c7810 */ /* 0x000fe40007ffe0ff */
[----:B------:R-:W-:Y:S02]  /*7280*/  LOP3.LUT P1, R21, R49, 0x3, RZ, 0xc0, !PT ;  /* 0x0000000331157812 */ /* 0x000fe4000782c0ff */
[----:B------:R-:W-:-:S13]  /*7290*/  ISETP.GE.U32.AND P0, PT, R12, 0x3, PT ;  /* 0x000000030c00780c */ /* 0x000fda0003f06070 */
[----:B------:R-:W-:Y:S05]  /*72a0*/  @!P0 BRA `(.L_x_102) ;  /* 0x0000000000208947 */ /* 0x000fea0003800000 */
[----:B------:R-:W-:-:S05]  /*72b0*/  IMAD R20, R64, 0x8, R1 ;  /* 0x0000000840147824 */ /* 0x000fca00078e0201 */
[----:B------:R-:W2:Y:S04]  /*72c0*/  LDL.128 R12, [R20] ;  /* 0x00000000140c7983 */ /* 0x000ea80000100c00 */
[----:B------:R-:W3:Y:S01]  /*72d0*/  LDL.128 R16, [R20+0x10] ;  /* 0x0000100014107983 */ /* 0x000ee20000100c00 */
[----:B------:R-:W-:Y:S01]  /*72e0*/  VIADD R64, R64, 0x4 ;  /* 0x0000000440407836 */ /* 0x000fe20000000000 */
[----:B--2---:R-:W-:-:S08]  /*72f0*/  DADD R12, R62, R12 ;  /* 0x000000003e0c7229 */ /* 0x004fd0000000000c */
[----:B------:R-:W-:-:S08]  /*7300*/  DADD R12, R12, R14 ;  /* 0x000000000c0c7229 */ /* 0x000fd0000000000e */
[----:B---3--:R-:W-:-:S08]  /*7310*/  DADD R12, R12, R16 ;  /* 0x000000000c0c7229 */ /* 0x008fd00000000010 */
[----:B------:R-:W-:-:S11]  /*7320*/  DADD R62, R12, R18 ;  /* 0x000000000c3e7229 */ /* 0x000fd60000000012 */
.L_x_102:
[----:B------:R-:W-:Y:S05]  /*7330*/  @!P1 BRA `(.L_x_100) ;  /* 0x0000000000289947 */ /* 0x000fea0003800000 */
[----:B------:R-:W-:-:S05]  /*7340*/  LEA R64, R64, R1, 0x3 ;  /* 0x0000000140407211 */ /* 0x000fca00078e18ff */
[----:B------:R-:W2:Y:S01]  /*7350*/  LDL.128 R12, [R64] ;  /* 0x00000000400c7983 */ /* 0x000ea20000100c00 */
[----:B------:R-:W-:Y:S01]  /*7360*/  ISETP.NE.AND P0, PT, R21, 0x1, PT ;  /* 0x000000011500780c */ /* 0x000fe20003f05270 */
[----:B--2---:R-:W-:-:S12]  /*7370*/  DADD R62, R62, R12 ;  /* 0x000000003e3e7229 */ /* 0x004fd8000000000c */
[----:B------:R-:W-:Y:S05]  /*7380*/  @!P0 BRA `(.L_x_100) ;  /* 0x0000000000148947 */ /* 0x000fea0003800000 */
[----:B------:R-:W-:Y:S01]  /*7390*/  ISETP.NE.AND P0, PT, R21, 0x2, PT ;  /* 0x000000021500780c */ /* 0x000fe20003f05270 */
[----:B------:R-:W-:-:S12]  /*73a0*/  DADD R62, R62, R14 ;  /* 0x000000003e3e7229 */ /* 0x000fd8000000000e */
[----:B------:R-:W-:Y:S05]  /*73b0*/  @!P0 BRA `(.L_x_100) ;  /* 0x0000000000088947 */ /* 0x000fea0003800000 */
[----:B------:R-:W2:Y:S02]  /*73c0*/  LDL.64 R12, [R64+0x10] ;  /* 0x00001000400c7983 */ /* 0x000ea40000100a00 */
[----:B--2---:R-:W-:-:S11]  /*73d0*/  DADD R62, R62, R12 ;  /* 0x000000003e3e7229 */ /* 0x004fd6000000000c */
.L_x_100:
[----:B------:R-:W1:Y:S01]  /*73e0*/  I2F.F64 R14, R49 ;  /* 0x00000031000e7312 */ /* 0x000e620000201c00 */
[----:B------:R-:W-:Y:S01]  /*73f0*/  IMAD.MOV.U32 R12, RZ, RZ, 0x1 ;  /* 0x00000001ff0c7424 */ /* 0x000fe200078e00ff */
[----:B------:R-:W-:Y:S01]  /*7400*/  FSETP.GEU.AND P1, PT, |R63|, 6.5827683646048100446e-37, PT ;  /* 0x036000003f00780b */ /* 0x000fe20003f2e200 */
[----:B------:R-:W-:Y:S05]  /*7410*/  BSSY.RECONVERGENT B1, `(.L_x_103) ;  /* 0x0000011000017945 */ /* 0x000fea0003800200 */
[----:B-1----:R-:W1:Y:S02]  /*7420*/  MUFU.RCP64H R13, R15 ;  /* 0x0000000f000d7308 */ /* 0x002e640000001800 */
[----:B-1----:R-:W-:-:S08]  /*7430*/  DFMA R16, -R14, R12, 1 ;  /* 0x3ff000000e10742b */ /* 0x002fd0000000010c */
        /* <DEDUP_REMOVED lines=11> */
[----:B------:R-:W-:Y:S02]  /*74f0*/  MOV R13, R15 ;  /* 0x0000000f000d7202 */ /* 0x000fe40000000f00 */
[----:B------:R-:W-:-:S07]  /*7500*/  MOV R26, 0x7520 ;  /* 0x00007520001a7802 */ /* 0x000fce0000000f00 */
[----:B0-----:R-:W-:Y:S05]  /*7510*/  CALL.REL.NOINC `($__internal_0_$__cuda_sm20_div_rn_f64_full) ;  /* 0x0000000c00fc7944 */ /* 0x001fea0003c00000 */
.L_x_104:
[----:B------:R-:W-:Y:S05]  /*7520*/  BSYNC.RECONVERGENT B1 ;  /* 0x0000000000017941 */ /* 0x000fea0003800200 */
.L_x_103:
[----:B------:R-:W1:Y:S01]  /*7530*/  LDCU.64 UR10, c[0x0][0x398] ;  /* 0x00007300ff0a77ac */ /* 0x000e620008000a00 */
[----:B------:R-:W-:Y:S01]  /*7540*/  IMAD.MOV.U32 R14, RZ, RZ, RZ ;  /* 0x000000ffff0e7224 */ /* 0x000fe200078e00ff */
[----:B------:R-:W2:Y:S01]  /*7550*/  LDCU UR4, c[0x0][0x370] ;  /* 0x00006e00ff0477ac */ /* 0x000ea20008000800 */
[----:B------:R-:W2:Y:S01]  /*7560*/  LDC R15, c[0x0][0x360] ;  /* 0x0000d800ff0f7b82 */ /* 0x000ea20000000800 */
[----:B-1----:R-:W-:Y:S01]  /*7570*/  DADD R12, R12, -UR10 ;  /* 0x8000000a0c0c7e29 */ /* 0x002fe20008000000 */
[----:B------:R-:W1:Y:S07]  /*7580*/  LDCU.64 UR10, c[0x0][0x380] ;  /* 0x00007000ff0a77ac */ /* 0x000e6e0008000a00 */
[----:B------:R-:W-:-:S02]  /*7590*/  DSETP.MAX.AND P0, P1, RZ, R12, PT ;  /* 0x0000000cff00722a */ /* 0x000fc4000390f000 */
[----:B------:R-:W-:Y:S01]  /*75a0*/  IMAD.MOV.U32 R19, RZ, RZ, R13 ;  /* 0x000000ffff137224 */ /* 0x000fe200078e000d */
[----:B------:R-:W-:Y:S01]  /*75b0*/  MOV R17, R12 ;  /* 0x0000000c00117202 */ /* 0x000fe20000000f00 */
[----:B------:R-:W-:Y:S02]  /*75c0*/  IMAD.MOV.U32 R12, RZ, RZ, RZ ;  /* 0x000000ffff0c7224 */ /* 0x000fe400078e00ff */
[----:B--2---:R-:W-:Y:S01]  /*75d0*/  IMAD.WIDE.U32 R54, R15, UR4, R54 ;  /* 0x000000040f367c25 */ /* 0x004fe2000f8e0036 */
[----:B------:R-:W-:Y:S02]  /*75e0*/  FSEL R21, R14, R19, P0 ;  /* 0x000000130e157208 */ /* 0x000fe40000000000 */
[----:B------:R-:W-:Y:S02]  /*75f0*/  SEL R12, R12, R17, P0 ;  /* 0x000000110c0c7207 */ /* 0x000fe40000000000 */
[----:B-1----:R-:W-:-:S03]  /*7600*/  ISETP.GE.U32.AND P0, PT, R54, UR10, PT ;  /* 0x0000000a36007c0c */ /* 0x002fc6000bf06070 */
[----:B------:R-:W-:Y:S02]  /*7610*/  @P1 LOP3.LUT R21, R19, 0x80000, RZ, 0xfc, !PT ;  /* 0x0008000013151812 */ /* 0x000fe400078efcff */
[----:B------:R-:W-:-:S03]  /*7620*/  ISETP.GE.AND.EX P0, PT, R55, UR11, PT, P0 ;  /* 0x0000000b37007c0c */ /* 0x000fc6000bf06300 */
[----:B------:R-:W-:-:S06]  /*7630*/  IMAD.MOV.U32 R13, RZ, RZ, R21 ;  /* 0x000000ffff0d7224 */ /* 0x000fcc00078e0015 */
[----:B------:R-:W-:-:S08]  /*7640*/  DMUL R12, R12, R60 ;  /* 0x0000003c0c0c7228 */ /* 0x000fd00000000000 */
[C---:B------:R-:W-:Y:S02]  /*7650*/  DFMA R56, R12.reuse, R12, R56 ;  /* 0x0000000c0c38722b */ /* 0x040fe40000000038 */
[----:B------:R-:W-:Y:S01]  /*7660*/  DADD R58, R12, R58 ;  /* 0x000000000c3a7229 */ /* 0x000fe2000000003a */
[----:B------:R-:W-:Y:S10]  /*7670*/  @!P0 BRA `(.L_x_105) ;  /* 0xffffffc400188947 */ /* 0x000ff4000383ffff */
[----:B------:R-:W-:Y:S05]  /*7680*/  BRA `(.L_x_5) ;  /* 0x0000000c00887947 */ /* 0x000fea0003800000 */
.L_x_50:
[----:B------:R0:W1:Y:S01]  /*7690*/  I2F.F64 R42, R8 ;  /* 0x00000008002a7312 */ /* 0x0000620000201c00 */
[C---:B------:R-:W-:Y:S02]  /*76a0*/  LOP3.LUT R2, R8.reuse, 0xf, RZ, 0xc0, !PT ;  /* 0x0000000f08027812 */ /* 0x040fe400078ec0ff */
[----:B------:R-:W-:Y:S02]  /*76b0*/  CS2R R56, SRZ ;  /* 0x0000000000387805 */ /* 0x000fe4000001ff00 */
[C---:B------:R-:W-:Y:S02]  /*76c0*/  LOP3.LUT R3, R8.reuse, 0x7, RZ, 0xc0, !PT ;  /* 0x0000000708037812 */ /* 0x040fe400078ec0ff */
[----:B------:R-:W-:Y:S02]  /*76d0*/  CS2R R58, SRZ ;  /* 0x00000000003a7805 */ /* 0x000fe4000001ff00 */
[----:B------:R-:W-:Y:S01]  /*76e0*/  IADD3 R0, PT, PT, R8, -0x1, RZ ;  /* 0xffffffff08007810 */ /* 0x000fe20007ffe0ff */
[----:B------:R-:W-:Y:S01]  /*76f0*/  VIADD R6, R2, 0xffffffff ;  /* 0xffffffff02067836 */ /* 0x000fe20000000000 */
[C---:B------:R-:W-:Y:S01]  /*7700*/  LOP3.LUT R4, R8.reuse, 0x7ffffff0, RZ, 0xc0, !PT ;  /* 0x7ffffff008047812 */ /* 0x040fe200078ec0ff */
[----:B------:R-:W-:Y:S01]  /*7710*/  VIADD R7, R3, 0xffffffff ;  /* 0xffffffff03077836 */ /* 0x000fe20000000000 */
[----:B0-----:R-:W-:-:S07]  /*7720*/  LOP3.LUT R5, R8, 0x3, RZ, 0xc0, !PT ;  /* 0x0000000308057812 */ /* 0x001fce00078ec0ff */
.L_x_117:
[----:B------:R-:W-:Y:S02]  /*7730*/  ISETP.GE.U32.AND P0, PT, R0, 0xf, PT ;  /* 0x0000000f0000780c */ /* 0x000fe40003f06070 */
[----:B------:R-:W-:-:S11]  /*7740*/  MOV R24, RZ ;  /* 0x000000ff00187202 */ /* 0x000fd60000000f00 */
[----:B------:R-:W-:Y:S05]  /*7750*/  @!P0 BRA `(.L_x_106) ;  /* 0x0000000000b48947 */ /* 0x000fea0003800000 */
[----:B------:R-:W-:-:S07]  /*7760*/  IMAD.MOV.U32 R44, RZ, RZ, RZ ;  /* 0x000000ffff2c7224 */ /* 0x000fce00078e00ff */
.L_x_107:
        /* <DEDUP_REMOVED lines=44> */
.L_x_106:
[----:B------:R-:W-:-:S13]  /*7a30*/  ISETP.NE.AND P1, PT, R2, RZ, PT ;  /* 0x000000ff0200720c */ /* 0x000fda0003f25270 */
[----:B------:R-:W-:Y:S05]  /*7a40*/  @!P1 BRA `(.L_x_108) ;  /* 0x0000000000bc9947 */ /* 0x000fea0003800000 */
[----:B------:R-:W-:Y:S02]  /*7a50*/  ISETP.GE.U32.AND P2, PT, R6, 0x7, PT ;  /* 0x000000070600780c */ /* 0x000fe40003f46070 */
[----:B------:R-:W-:-:S11]  /*7a60*/  ISETP.NE.AND P3, PT, R3, RZ, PT ;  /* 0x000000ff0300720c */ /* 0x000fd60003f65270 */
[----:B------:R-:W-:Y:S05]  /*7a70*/  @!P2 BRA `(.L_x_109) ;  /* 0x000000000054a947 */ /* 0x000fea0003800000 */
[----:B------:R-:W0:Y:S01]  /*7a80*/  LDC.64 R16, c[0x0][0x390] ;  /* 0x0000e400ff107b82 */ /* 0x000e220000000a00 */
[C---:B------:R-:W-:Y:S02]  /*7a90*/  IMAD R25, R24.reuse, 0x8, R1 ;  /* 0x0000000818197824 */ /* 0x040fe400078e0201 */
[----:B------:R-:W-:Y:S01]  /*7aa0*/  VIADD R24, R24, 0x8 ;  /* 0x0000000818187836 */ /* 0x000fe20000000000 */
[-C--:B0-----:R-:W-:Y:S01]  /*7ab0*/  MOV R8, R16.reuse ;  /* 0x0000001000087202 */ /* 0x081fe20000000f00 */
[--C-:B------:R-:W-:Y:S01]  /*7ac0*/  IMAD.MOV.U32 R9, RZ, RZ, R17.reuse ;  /* 0x000000ffff097224 */ /* 0x100fe200078e0011 */
        /* <DEDUP_REMOVED lines=10> */
[----:B------:R-:W-:Y:S01]  /*7b70*/  IMAD.MOV.U32 R20, RZ, RZ, R16 ;  /* 0x000000ffff147224 */ /* 0x000fe200078e0010 */
[----:B------:R0:W-:Y:S01]  /*7b80*/  STL.128 [R25+0x20], R12 ;  /* 0x0000200c19007387 */ /* 0x0001e20000100c00 */
[--C-:B------:R-:W-:Y:S02]  /*7b90*/  IMAD.MOV.U32 R21, RZ, RZ, R17.reuse ;  /* 0x000000ffff157224 */ /* 0x100fe400078e0011 */
[----:B------:R-:W-:Y:S01]  /*7ba0*/  IMAD.MOV.U32 R23, RZ, RZ, R17 ;  /* 0x000000ffff177224 */ /* 0x000fe200078e0011 */
[----:B------:R0:W-:Y:S04]  /*7bb0*/  STL.128 [R25], R16 ;  /* 0x0000001019007387 */ /* 0x0001e80000100c00 */
[----:B------:R0:W-:Y:S02]  /*7bc0*/  STL.128 [R25+0x30], R20 ;  /* 0x0000301419007387 */ /* 0x0001e40000100c00 */
.L_x_109:
[----:B------:R-:W-:Y:S05]  /*7bd0*/  @!P3 BRA `(.L_x_108) ;  /* 0x000000000058b947 */ /* 0x000fea0003800000 */
[----:B------:R-:W-:Y:S02]  /*7be0*/  ISETP.GE.U32.AND P3, PT, R7, 0x3, PT ;  /* 0x000000030700780c */ /* 0x000fe40003f66070 */
[----:B------:R-:W-:-:S11]  /*7bf0*/  ISETP.NE.AND P2, PT, R5, RZ, PT ;  /* 0x000000ff0500720c */ /* 0x000fd60003f45270 */
[----:B0-----:R-:W0:Y:S01]  /*7c00*/  @P3 LDC.64 R8, c[0x0][0x390] ;  /* 0x0000e400ff083b82 */ /* 0x001e220000000a00 */
[C---:B------:R-:W-:Y:S01]  /*7c10*/  @P3 LEA R17, R24.reuse, R1, 0x3 ;  /* 0x0000000118113211 */ /* 0x040fe200078e18ff */
[----:B------:R-:W-:Y:S02]  /*7c20*/  @P3 VIADD R24, R24, 0x4 ;  /* 0x0000000418183836 */ /* 0x000fe40000000000 */
[--C-:B0-----:R-:W-:Y:S01]  /*7c30*/  IMAD.MOV.U32 R10, RZ, RZ, R8.reuse ;  /* 0x000000ffff0a7224 */ /* 0x101fe200078e0008 */
[----:B------:R-:W-:Y:S01]  /*7c40*/  MOV R12, R8 ;  /* 0x00000008000c7202 */ /* 0x000fe20000000f00 */
[--C-:B------:R-:W-:Y:S01]  /*7c50*/  IMAD.MOV.U32 R11, RZ, RZ, R9.reuse ;  /* 0x000000ffff0b7224 */ /* 0x100fe200078e0009 */
[----:B------:R-:W-:Y:S01]  /*7c60*/  MOV R15, R9 ;  /* 0x00000009000f7202 */ /* 0x000fe20000000f00 */
[----:B------:R-:W-:Y:S02]  /*7c70*/  IMAD.MOV.U32 R13, RZ, RZ, R9 ;  /* 0x000000ffff0d7224 */ /* 0x000fe400078e0009 */
[----:B------:R-:W-:Y:S01]  /*7c80*/  IMAD.MOV.U32 R14, RZ, RZ, R8 ;  /* 0x000000ffff0e7224 */ /* 0x000fe200078e0008 */
[----:B------:R2:W-:Y:S04]  /*7c90*/  @P3 STL.128 [R17], R8 ;  /* 0x0000000811003387 */ /* 0x0005e80000100c00 */
[----:B------:R2:W-:Y:S01]  /*7ca0*/  @P3 STL.128 [R17+0x10], R12 ;  /* 0x0000100c11003387 */ /* 0x0005e20000100c00 */
[----:B------:R-:W-:Y:S05]  /*7cb0*/  @!P2 BRA `(.L_x_108) ;  /* 0x000000000020a947 */ /* 0x000fea0003800000 */
[----:B--2---:R-:W0:Y:S01]  /*7cc0*/  LDC.64 R8, c[0x0][0x390] ;  /* 0x0000e400ff087b82 */ /* 0x004e220000000a00 */
[----:B------:R-:W-:Y:S01]  /*7cd0*/  IMAD R11, R24, 0x8, R1 ;  /* 0x00000008180b7824 */ /* 0x000fe200078e0201 */
[----:B------:R-:W-:-:S04]  /*7ce0*/  ISETP.NE.AND P2, PT, R5, 0x1, PT ;  /* 0x000000010500780c */ /* 0x000fc80003f45270 */
[----:B0-----:R3:W-:Y:S09]  /*7cf0*/  STL.64 [R11], R8 ;  /* 0x000000080b007387 */ /* 0x0017f20000100a00 */
[----:B------:R-:W-:Y:S05]  /*7d00*/  @!P2 BRA `(.L_x_108) ;  /* 0x00000000000ca947 */ /* 0x000fea0003800000 */
[----:B------:R-:W-:Y:S01]  /*7d10*/  ISETP.NE.AND P2, PT, R5, 0x2, PT ;  /* 0x000000020500780c */ /* 0x000fe20003f45270 */
[----:B------:R4:W-:-:S12]  /*7d20*/  STL.64 [R11+0x8], R8 ;  /* 0x000008080b007387 */ /* 0x0009d80000100a00 */
[----:B------:R4:W-:Y:S02]  /*7d30*/  @P2 STL.64 [R11+0x10], R8 ;  /* 0x000010080b002387 */ /* 0x0009e40000100a00 */
.L_x_108:
[----:B------:R-:W-:Y:S01]  /*7d40*/  HFMA2 R24, -RZ, RZ, 0, 0 ;  /* 0x00000000ff187431 */ /* 0x000fe200000001ff */
[----:B------:R-:W-:Y:S01]  /*7d50*/  CS2R R44, SRZ ;  /* 0x00000000002c7805 */ /* 0x000fe2000001ff00 */
[----:B------:R-:W-:Y:S06]  /*7d60*/  @!P0 BRA `(.L_x_110) ;  /* 0x00000000007c8947 */ /* 0x000fec0003800000 */
[----:B------:R-:W-:Y:S01]  /*7d70*/  IMAD.MOV.U32 R46, RZ, RZ, RZ ;  /* 0x000000ffff2e7224 */ /* 0x000fe200078e00ff */
[----:B------:R-:W-:-:S07]  /*7d80*/  CS2R R44, SRZ ;  /* 0x00000000002c7805 */ /* 0x000fce000001ff00 */
.L_x_111:
[----:B------:R-:W-:-:S05]  /*7d90*/  IMAD R47, R46, 0x8, R1 ;  /* 0x000000082e2f7824 */ /* 0x000fca00078e0201 */
[----:B0-234-:R-:W2:Y:S04]  /*7da0*/  LDL.128 R8, [R47] ;  /* 0x000000002f087983 */ /* 0x01dea80000100c00 */
[----:B------:R-:W3:Y:S04]  /*7db0*/  LDL.128 R12, [R47+0x10] ;  /* 0x000010002f0c7983 */ /* 0x000ee80000100c00 */
[----:B------:R-:W4:Y:S04]  /*7dc0*/  LDL.128 R16, [R47+0x20] ;  /* 0x000020002f107983 */ /* 0x000f280000100c00 */
[----:B------:R-:W5:Y:S04]  /*7dd0*/  LDL.128 R20, [R47+0x30] ;  /* 0x000030002f147983 */ /* 0x000f680000100c00 */
[----:B------:R-:W5:Y:S04]  /*7de0*/  LDL.128 R24, [R47+0x40] ;  /* 0x000040002f187983 */ /* 0x000f680000100c00 */
[----:B------:R-:W5:Y:S04]  /*7df0*/  LDL.128 R28, [R47+0x50] ;  /* 0x000050002f1c7983 */ /* 0x000f680000100c00 */
[----:B------:R-:W5:Y:S04]  /*7e00*/  LDL.128 R32, [R47+0x60] ;  /* 0x000060002f207983 */ /* 0x000f680000100c00 */
[----:B------:R-:W5:Y:S01]  /*7e10*/  LDL.128 R36, [R47+0x70] ;  /* 0x000070002f247983 */ /* 0x000f620000100c00 */
[----:B------:R-:W-:-:S04]  /*7e20*/  IADD3 R46, PT, PT, R46, 0x10, RZ ;  /* 0x000000102e2e7810 */ /* 0x000fc80007ffe0ff */
        /* <DEDUP_REMOVED lines=18> */
[----:B------:R-:W-:-:S07]  /*7f50*/  IMAD.MOV.U32 R24, RZ, RZ, R4 ;  /* 0x000000ffff187224 */ /* 0x000fce00078e0004 */
.L_x_110:
[----:B------:R-:W-:Y:S05]  /*7f60*/  @!P1 BRA `(.L_x_112) ;  /* 0x0000000000a09947 */ /* 0x000fea0003800000 */
[----:B------:R-:W-:Y:S02]  /*7f70*/  ISETP.GE.U32.AND P0, PT, R6, 0x7, PT ;  /* 0x000000070600780c */ /* 0x000fe40003f06070 */
[----:B------:R-:W-:-:S11]  /*7f80*/  ISETP.NE.AND P1, PT, R3, RZ, PT ;  /* 0x000000ff0300720c */ /* 0x000fd60003f25270 */
[----:B------:R-:W-:Y:S05]  /*7f90*/  @!P0 BRA `(.L_x_113) ;  /* 0x0000000000388947 */ /* 0x000fea0003800000 */
[----:B0-----:R-:W-:-:S05]  /*7fa0*/  IMAD R25, R24, 0x8, R1 ;  /* 0x0000000818197824 */ /* 0x001fca00078e0201 */
[----:B--234-:R-:W2:Y:S04]  /*7fb0*/  LDL.128 R8, [R25] ;  /* 0x0000000019087983 */ /* 0x01cea80000100c00 */
[----:B------:R-:W3:Y:S04]  /*7fc0*/  LDL.128 R12, [R25+0x10] ;  /* 0x00001000190c7983 */ /* 0x000ee80000100c00 */
[----:B------:R-:W4:Y:S04]  /*7fd0*/  LDL.128 R16, [R25+0x20] ;  /* 0x0000200019107983 */ /* 0x000f280000100c00 */
[----:B------:R-:W5:Y:S01]  /*7fe0*/  LDL.128 R20, [R25+0x30] ;  /* 0x0000300019147983 */ /* 0x000f620000100c00 */
[----:B------:R-:W-:Y:S01]  /*7ff0*/  IADD3 R24, PT, PT, R24, 0x8, RZ ;  /* 0x0000000818187810 */ /* 0x000fe20007ffe0ff */
        /* <DEDUP_REMOVED lines=8> */
.L_x_113:
[----:B------:R-:W-:Y:S05]  /*8080*/  @!P1 BRA `(.L_x_112) ;  /* 0x0000000000589947 */ /* 0x000fea0003800000 */
[----:B------:R-:W-:Y:S02]  /*8090*/  ISETP.GE.U32.AND P0, PT, R7, 0x3, PT ;  /* 0x000000030700780c */ /* 0x000fe40003f06070 */
[----:B------:R-:W-:-:S11]  /*80a0*/  ISETP.NE.AND P1, PT, R5, RZ, PT ;  /* 0x000000ff0500720c */ /* 0x000fd60003f25270 */
[----:B------:R-:W-:Y:S05]  /*80b0*/  @!P0 BRA `(.L_x_114) ;  /* 0x0000000000208947 */ /* 0x000fea0003800000 */
[----:B0-----:R-:W-:-:S05]  /*80c0*/  IMAD R16, R24, 0x8, R1 ;  /* 0x0000000818107824 */ /* 0x001fca00078e0201 */
[----:B--2---:R-:W2:Y:S04]  /*80d0*/  LDL.128 R12, [R16] ;  /* 0x00000000100c7983 */ /* 0x004ea80000100c00 */
[----:B---34-:R-:W3:Y:S01]  /*80e0*/  LDL.128 R8, [R16+0x10] ;  /* 0x0000100010087983 */ /* 0x018ee20000100c00 */
[----:B------:R-:W-:Y:S01]  /*80f0*/  VIADD R24, R24, 0x4 ;  /* 0x0000000418187836 */ /* 0x000fe20000000000 */
[----:B--2---:R-:W-:-:S08]  /*8100*/  DADD R12, R44, R12 ;  /* 0x000000002c0c7229 */ /* 0x004fd0000000000c */
[----:B------:R-:W-:-:S08]  /*8110*/  DADD R12, R12, R14 ;  /* 0x000000000c0c7229 */ /* 0x000fd0000000000e */
[----:B---3--:R-:W-:-:S08]  /*8120*/  DADD R8, R12, R8 ;  /* 0x000000000c087229 */ /* 0x008fd00000000008 */
[----:B------:R-:W-:-:S11]  /*8130*/  DADD R44, R8, R10 ;  /* 0x00000000082c7229 */ /* 0x000fd6000000000a */
.L_x_114:
[----:B------:R-:W-:Y:S05]  /*8140*/  @!P1 BRA `(.L_x_112) ;  /* 0x0000000000289947 */ /* 0x000fea0003800000 */
[----:B0-2---:R-:W-:-:S05]  /*8150*/  LEA R12, R24, R1, 0x3 ;  /* 0x00000001180c7211 */ /* 0x005fca00078e18ff */
[----:B---34-:R-:W2:Y:S01]  /*8160*/  LDL.128 R8, [R12] ;  /* 0x000000000c087983 */ /* 0x018ea20000100c00 */
        /* <DEDUP_REMOVED lines=8> */
.L_x_112:
[----:B01234-:R-:W0:Y:S01]  /*81f0*/  MUFU.RCP64H R9, R43 ;  /* 0x0000002b00097308 */ /* 0x01fe220000001800 */
        /* <DEDUP_REMOVED lines=20> */
[----:B------:R-:W-:Y:S01]  /*8340*/  MOV R8, R12 ;  /* 0x0000000c00087202 */ /* 0x000fe20000000f00 */
[----:B------:R-:W-:-:S07]  /*8350*/  IMAD.MOV.U32 R9, RZ, RZ, R13 ;  /* 0x000000ffff097224 */ /* 0x000fce00078e000d */
.L_x_116:
[----:B------:R-:W-:Y:S05]  /*8360*/  BSYNC.RECONVERGENT B1 ;  /* 0x0000000000017941 */ /* 0x000fea0003800200 */
.L_x_115:
[----:B------:R-:W0:Y:S01]  /*8370*/  LDCU.64 UR10, c[0x0][0x398] ;  /* 0x00007300ff0a77ac */ /* 0x000e220008000a00 */
[----:B------:R-:W-:Y:S01]  /*8380*/  MOV R10, RZ ;  /* 0x000000ff000a7202 */ /* 0x000fe20000000f00 */
[----:B0-----:R-:W-:Y:S01]  /*8390*/  DADD R8, R8, -UR10 ;  /* 0x8000000a08087e29 */ /* 0x001fe20008000000 */
[----:B------:R-:W0:Y:S07]  /*83a0*/  LDCU.64 UR10, c[0x0][0x380] ;  /* 0x00007000ff0a77ac */ /* 0x000e2e0008000a00 */
[----:B------:R-:W-:-:S02]  /*83b0*/  DSETP.MAX.AND P0, P1, RZ, R8, PT ;  /* 0x00000008ff00722a */ /* 0x000fc4000390f000 */
[----:B------:R-:W-:Y:S01]  /*83c0*/  MOV R11, R8 ;  /* 0x00000008000b7202 */ /* 0x000fe20000000f00 */
[----:B------:R-:W-:Y:S02]  /*83d0*/  IMAD.MOV.U32 R13, RZ, RZ, R9 ;  /* 0x000000ffff0d7224 */ /* 0x000fe400078e0009 */
[----:B------:R-:W-:-:S03]  /*83e0*/  IMAD.MOV.U32 R8, RZ, RZ, RZ ;  /* 0x000000ffff087224 */ /* 0x000fc600078e00ff */
[----:B------:R-:W-:Y:S02]  /*83f0*/  FSEL R15, R10, R13, P0 ;  /* 0x0000000d0a0f7208 */ /* 0x000fe40000000000 */
[----:B------:R-:W-:Y:S02]  /*8400*/  SEL R8, R8, R11, P0 ;  /* 0x0000000b08087207 */ /* 0x000fe40000000000 */
[----:B------:R-:W-:Y:S02]  /*8410*/  IADD3 R54, P0, PT, R40, R54, RZ ;  /* 0x0000003628367210 */ /* 0x000fe40007f1e0ff */
[----:B------:R-:W-:-:S03]  /*8420*/  @P1 LOP3.LUT R15, R13, 0x80000, RZ, 0xfc, !PT ;  /* 0x000800000d0f1812 */ /* 0x000fc600078efcff */
[----:B------:R-:W-:Y:S01]  /*8430*/  IMAD.X R55, R41, 0x1, R55, P0 ;  /* 0x0000000129377824 */ /* 0x000fe200000e0637 */
[----:B0-----:R-:W-:Y:S02]  /*8440*/  ISETP.GE.U32.AND P0, PT, R54, UR10, PT ;  /* 0x0000000a36007c0c */ /* 0x001fe4000bf06070 */
[----:B------:R-:W-:Y:S02]  /*8450*/  MOV R9, R15 ;  /* 0x0000000f00097202 */ /* 0x000fe40000000f00 */
[----:B------:R-:W-:-:S04]  /*8460*/  ISETP.GE.AND.EX P0, PT, R55, UR11, PT, P0 ;  /* 0x0000000b37007c0c */ /* 0x000fc8000bf06300 */
[----:B------:R-:W-:-:S08]  /*8470*/  DMUL R8, R8, R60 ;  /* 0x0000003c08087228 */ /* 0x000fd00000000000 */
[C---:B------:R-:W-:Y:S02]  /*8480*/  DFMA R56, R8.reuse, R8, R56 ;  /* 0x000000080838722b */ /* 0x040fe40000000038 */
[----:B------:R-:W-:Y:S01]  /*8490*/  DADD R58, R8, R58 ;  /* 0x00000000083a7229 */ /* 0x000fe2000000003a */
[----:B------:R-:W-:Y:S10]  /*84a0*/  @!P0 BRA `(.L_x_117) ;  /* 0xfffffff000a08947 */ /* 0x000ff4000383ffff */
.L_x_5:
[----:B------:R-:W-:Y:S05]  /*84b0*/  BSYNC.RECONVERGENT B0 ;  /* 0x0000000000007941 */ /* 0x000fea0003800200 */
.L_x_4:
[----:B------:R-:W1:Y:S08]  /*84c0*/  LDC.64 R2, c[0x0][0x3d0] ;  /* 0x0000f400ff027b82 */ /* 0x000e700000000a00 */
[----:B------:R-:W2:Y:S01]  /*84d0*/  LDC.64 R4, c[0x0][0x3d8] ;  /* 0x0000f600ff047b82 */ /* 0x000ea20000000a00 */
[----:B-1----:R-:W-:Y:S04]  /*84e0*/  REDG.E.ADD.F64.RN.STRONG.GPU desc[UR8][R2.64], R58 ;  /* 0x0000003a020079a6 */ /* 0x002fe8000c12ff08 */
[----:B--2---:R-:W-:Y:S01]  /*84f0*/  REDG.E.ADD.F64.RN.STRONG.GPU desc[UR8][R4.64], R56 ;  /* 0x00000038040079a6 */ /* 0x004fe2000c12ff08 */
[----:B------:R-:W-:Y:S05]  /*8500*/  EXIT ;  /* 0x000000000000794d */ /* 0x000fea0003800000 */
        .weak           $__internal_0_$__cuda_sm20_div_rn_f64_full
        .type           $__internal_0_$__cuda_sm20_div_rn_f64_full,@function
        .size           $__internal_0_$__cuda_sm20_div_rn_f64_full,($__internal_1_$__cuda_sm20_dsqrt_rn_f64_mediumpath_v1 - $__internal_0_$__cuda_sm20_div_rn_f64_full)
$__internal_0_$__cuda_sm20_div_rn_f64_full:
[C---:B------:R-:W-:Y:S01]  /*8510*/  FSETP.GEU.AND P0, PT, |R13|.reuse, 1.469367938527859385e-39, PT ;  /* 0x001000000d00780b */ /* 0x040fe20003f0e200 */
[----:B------:R-:W-:Y:S01]  /*8520*/  IMAD.MOV.U32 R18, RZ, RZ, 0x1 ;  /* 0x00000001ff127424 */ /* 0x000fe200078e00ff */
[----:B------:R-:W-:Y:S01]  /*8530*/  LOP3.LUT R24, R13, 0x800fffff, RZ, 0xc0, !PT ;  /* 0x800fffff0d187812 */ /* 0x000fe200078ec0ff */
[----:B------:R-:W-:Y:S01]  /*8540*/  IMAD.MOV.U32 R14, RZ, RZ, R62 ;  /* 0x000000ffff0e7224 */ /* 0x000fe200078e003e */
[----:B------:R-:W-:Y:S01]  /*8550*/  MOV R15, R63 ;  /* 0x0000003f000f7202 */ /* 0x000fe20000000f00 */
[----:B------:R-:W-:Y:S01]  /*8560*/  BSSY.RECONVERGENT B2, `(.L_x_118) ;  /* 0x0000054000027945 */ /* 0x000fe20003800200 */
[----:B------:R-:W-:Y:S01]  /*8570*/  LOP3.LUT R25, R24, 0x3ff00000, RZ, 0xfc, !PT ;  /* 0x3ff0000018197812 */ /* 0x000fe200078efcff */
[----:B------:R-:W-:Y:S01]  /*8580*/  IMAD.MOV.U32 R22, RZ, RZ, R14 ;  /* 0x000000ffff167224 */ /* 0x000fe200078e000e */
[----:B------:R-:W-:Y:S02]  /*8590*/  MOV R24, R12 ;  /* 0x0000000c00187202 */ /* 0x000fe40000000f00 */
[----:B------:R-:W-:-:S02]  /*85a0*/  FSETP.GEU.AND P2, PT, |R15|, 1.469367938527859385e-39, PT ;  /* 0x001000000f00780b */ /* 0x000fc40003f4e200 */
[----:B------:R-:W-:Y:S01]  /*85b0*/  LOP3.LUT R27, R15, 0x7ff00000, RZ, 0xc0, !PT ;  /* 0x7ff000000f1b7812 */ /* 0x000fe200078ec0ff */
[----:B------:R-:W-:Y:S01]  /*85c0*/  @!P0 DMUL R24, R12, 8.98846567431157953865e+307 ;  /* 0x7fe000000c188828 */ /* 0x000fe20000000000 */
[----:B------:R-:W-:Y:S02]  /*85d0*/  LOP3.LUT R30, R13, 0x7ff00000, RZ, 0xc0, !PT ;  /* 0x7ff000000d1e7812 */ /* 0x000fe400078ec0ff */
[----:B------:R-:W-:Y:S01]  /*85e0*/  MOV R28, 0x1ca00000 ;  /* 0x1ca00000001c7802 */ /* 0x000fe20000000f00 */
[----:B------:R-:W-:Y:S01]  /*85f0*/  IMAD.MOV.U32 R29, RZ, RZ, R27 ;  /* 0x000000ffff1d7224 */ /* 0x000fe200078e001b */
[----:B------:R-:W-:Y:S01]  /*8600*/  ISETP.GE.U32.AND P1, PT, R27, R30, PT ;  /* 0x0000001e1b00720c */ /* 0x000fe20003f26070 */
[----:B------:R-:W0:Y:S03]  /*8610*/  MUFU.RCP64H R19, R25 ;  /* 0x0000001900137308 */ /* 0x000e260000001800 */
[----:B------:R-:W-:-:S02]  /*8620*/  SEL R23, R28, 0x63400000, !P1 ;  /* 0x634000001c177807 */ /* 0x000fc40004800000 */
[----:B------:R-:W-:Y:S02]  /*8630*/  @!P2 LOP3.LUT R20, R13, 0x7ff00000, RZ, 0xc0, !PT ;  /* 0x7ff000000d14a812 */ /* 0x000fe400078ec0ff */
[----:B------:R-:W-:Y:S02]  /*8640*/  LOP3.LUT R23, R23, 0x800fffff, R15, 0xf8, !PT ;  /* 0x800fffff17177812 */ /* 0x000fe400078ef80f */
[----:B------:R-:W-:Y:S02]  /*8650*/  @!P2 ISETP.GE.U32.AND P3, PT, R27, R20, PT ;  /* 0x000000141b00a20c */ /* 0x000fe40003f66070 */
[----:B------:R-:W-:-:S05]  /*8660*/  @!P0 LOP3.LUT R30, R25, 0x7ff00000, RZ, 0xc0, !PT ;  /* 0x7ff00000191e8812 */ /* 0x000fca00078ec0ff */
[----:B------:R-:W-:Y:S01]  /*8670*/  VIADD R32, R30, 0xffffffff ;  /* 0xffffffff1e207836 */ /* 0x000fe20000000000 */
[----:B0-----:R-:W-:-:S08]  /*8680*/  DFMA R16, R18, -R24, 1 ;  /* 0x3ff000001210742b */ /* 0x001fd00000000818 */
[----:B------:R-:W-:-:S08]  /*8690*/  DFMA R16, R16, R16, R16 ;  /* 0x000000101010722b */ /* 0x000fd00000000010 */
[----:B------:R-:W-:Y:S01]  /*86a0*/  DFMA R16, R18, R16, R18 ;  /* 0x000000101210722b */ /* 0x000fe20000000012 */
[----:B------:R-:W-:Y:S02]  /*86b0*/  @!P2 SEL R19, R28, 0x63400000, !P3 ;  /* 0x634000001c13a807 */ /* 0x000fe40005800000 */
[----:B------:R-:W-:Y:S02]  /*86c0*/  @!P2 MOV R18, RZ ;  /* 0x000000ff0012a202 */ /* 0x000fe40000000f00 */
[----:B------:R-:W-:-:S03]  /*86d0*/  @!P2 LOP3.LUT R19, R19, 0x80000000, R15, 0xf8, !PT ;  /* 0x800000001313a812 */ /* 0x000fc600078ef80f */
[----:B------:R-:W-:Y:S01]  /*86e0*/  DFMA R20, R16, -R24, 1 ;  /* 0x3ff000001014742b */ /* 0x000fe20000000818 */
[----:B------:R-:W-:-:S06]  /*86f0*/  @!P2 LOP3.LUT R19, R19, 0x100000, RZ, 0xfc, !PT ;  /* 0x001000001313a812 */ /* 0x000fcc00078efcff */
[----:B------:R-:W-:Y:S02]  /*8700*/  @!P2 DFMA R22, R22, 2, -R18 ;  /* 0x400000001616a82b */ /* 0x000fe40000000812 */
[----:B------:R-:W-:-:S08]  /*8710*/  DFMA R20, R16, R20, R16 ;  /* 0x000000141014722b */ /* 0x000fd00000000010 */
[----:B------:R-:W-:Y:S01]  /*8720*/  @!P2 LOP3.LUT R29, R23, 0x7ff00000, RZ, 0xc0, !PT ;  /* 0x7ff00000171da812 */ /* 0x000fe200078ec0ff */
[----:B------:R-:W-:-:S03]  /*8730*/  DMUL R16, R20, R22 ;  /* 0x0000001614107228 */ /* 0x000fc60000000000 */
[----:B------:R-:W-:-:S04]  /*8740*/  IADD3 R31, PT, PT, R29, -0x1, RZ ;  /* 0xffffffff1d1f7810 */ /* 0x000fc80007ffe0ff */
[----:B------:R-:W-:Y:S01]  /*8750*/  ISETP.GT.U32.AND P0, PT, R31, 0x7feffffe, PT ;  /* 0x7feffffe1f00780c */ /* 0x000fe20003f04070 */
[----:B------:R-:W-:-:S03]  /*8760*/  DFMA R18, R16, -R24, R22 ;  /* 0x800000181012722b */ /* 0x000fc60000000016 */
[----:B------:R-:W-:-:S05]  /*8770*/  ISETP.GT.U32.OR P0, PT, R32, 0x7feffffe, P0 ;  /* 0x7feffffe2000780c */ /* 0x000fca0000704470 */
[----:B------:R-:W-:-:S08]  /*8780*/  DFMA R18, R20, R18, R16 ;  /* 0x000000121412722b */ /* 0x000fd00000000010 */
[----:B------:R-:W-:Y:S05]  /*8790*/  @P0 BRA `(.L_x_119) ;  /* 0x00000000006c0947 */ /* 0x000fea0003800000 */
[----:B------:R-:W-:-:S04]  /*87a0*/  LOP3.LUT R16, R13, 0x7ff00000, RZ, 0xc0, !PT ;  /* 0x7ff000000d107812 */ /* 0x000fc800078ec0ff */
[CC--:B------:R-:W-:Y:S02]  /*87b0*/  VIADDMNMX R14, R27.reuse, -R16.reuse, 0xb9600000, !PT ;  /* 0xb96000001b0e7446 */ /* 0x0c0fe40007800910 */
[----:B------:R-:W-:Y:S02]  /*87c0*/  ISETP.GE.U32.AND P0, PT, R27, R16, PT ;  /* 0x000000101b00720c */ /* 0x000fe40003f06070 */
[----:B------:R-:W-:Y:S02]  /*87d0*/  VIMNMX R14, PT, PT, R14, 0x46a00000, PT ;  /* 0x46a000000e0e7848 */ /* 0x000fe40003fe0100 */
[----:B------:R-:W-:-:S04]  /*87e0*/  SEL R15, R28, 0x63400000, !P0 ;  /* 0x634000001c0f7807 */ /* 0x000fc80004000000 */
[----:B------:R-:W-:Y:S02]  /*87f0*/  IADD3 R20, PT, PT, -R15, R14, RZ ;  /* 0x0000000e0f147210 */ /* 0x000fe40007ffe1ff */
[----:B------:R-:W-:-:S03]  /*8800*/  MOV R14, RZ ;  /* 0x000000ff000e7202 */ /* 0x000fc60000000f00 */
[----:B------:R-:W-:-:S06]  /*8810*/  VIADD R15, R20, 0x7fe00000 ;  /* 0x7fe00000140f7836 */ /* 0x000fcc0000000000 */
[----:B------:R-:W-:-:S10]  /*8820*/  DMUL R16, R18, R14 ;  /* 0x0000000e12107228 */ /* 0x000fd40000000000 */
[----:B------:R-:W-:-:S13]  /*8830*/  FSETP.GTU.AND P0, PT, |R17|, 1.469367938527859385e-39, PT ;  /* 0x001000001100780b */ /* 0x000fda0003f0c200 */
[----:B------:R-:W-:Y:S05]  /*8840*/  @P0 BRA `(.L_x_120) ;  /* 0x0000000000940947 */ /* 0x000fea0003800000 */
[----:B------:R-:W-:Y:S01]  /*8850*/  DFMA R22, R18, -R24, R22 ;  /* 0x800000181216722b */ /* 0x000fe20000000016 */
[----:B------:R-:W-:-:S09]  /*8860*/  IMAD.MOV.U32 R14, RZ, RZ, RZ ;  /* 0x000000ffff0e7224 */ /* 0x000fd200078e00ff */
[C---:B------:R-:W-:Y:S02]  /*8870*/  FSETP.NEU.AND P0, PT, R23.reuse, RZ, PT ;  /* 0x000000ff1700720b */ /* 0x040fe40003f0d000 */
[----:B------:R-:W-:-:S04]  /*8880*/  LOP3.LUT R21, R23, 0x80000000, R13, 0x48, !PT ;  /* 0x8000000017157812 */ /* 0x000fc800078e480d */
[----:B------:R-:W-:-:S07]  /*8890*/  LOP3.LUT R15, R21, R15, RZ, 0xfc, !PT ;  /* 0x0000000f150f7212 */ /* 0x000fce00078efcff */
[----:B------:R-:W-:Y:S05]  /*88a0*/  @!P0 BRA `(.L_x_120) ;  /* 0x00000000007c8947 */ /* 0x000fea0003800000 */
[----:B------:R-:W-:Y:S01]  /*88b0*/  IADD3 R13, PT, PT, -R20, RZ, RZ ;  /* 0x000000ff140d7210 */ /* 0x000fe20007ffe1ff */
[----:B------:R-:W-:Y:S01]  /*88c0*/  IMAD.MOV.U32 R12, RZ, RZ, RZ ;  /* 0x000000ffff0c7224 */ /* 0x000fe200078e00ff */
[----:B------:R-:W-:-:S05]  /*88d0*/  DMUL.RP R14, R18, R14 ;  /* 0x0000000e120e7228 */ /* 0x000fca0000008000 */
[----:B------:R-:W-:-:S05]  /*88e0*/  DFMA R12, R16, -R12, R18 ;  /* 0x8000000c100c722b */ /* 0x000fca0000000012 */
[----:B------:R-:W-:Y:S02]  /*88f0*/  LOP3.LUT R21, R15, R21, RZ, 0x3c, !PT ;  /* 0x000000150f157212 */ /* 0x000fe400078e3cff */
[----:B------:R-:W-:-:S04]  /*8900*/  IADD3 R12, PT, PT, -R20, -0x43300000, RZ ;  /* 0xbcd00000140c7810 */ /* 0x000fc80007ffe1ff */
[----:B------:R-:W-:-:S04]  /*8910*/  FSETP.NEU.AND P0, PT, |R13|, R12, PT ;  /* 0x0000000c0d00720b */ /* 0x000fc80003f0d200 */
[----:B------:R-:W-:Y:S02]  /*8920*/  FSEL R16, R14, R16, !P0 ;  /* 0x000000100e107208 */ /* 0x000fe40004000000 */
[----:B------:R-:W-:Y:S01]  /*8930*/  FSEL R17, R21, R17, !P0 ;  /* 0x0000001115117208 */ /* 0x000fe20004000000 */
[----:B------:R-:W-:Y:S06]  /*8940*/  BRA `(.L_x_120) ;  /* 0x0000000000547947 */ /* 0x000fec0003800000 */
.L_x_119:
[----:B------:R-:W-:-:S14]  /*8950*/  DSETP.NAN.AND P0, PT, R14, R14, PT ;  /* 0x0000000e0e00722a */ /* 0x000fdc0003f08000 */
[----:B------:R-:W-:Y:S05]  /*8960*/  @P0 BRA `(.L_x_121) ;  /* 0x0000000000440947 */ /* 0x000fea0003800000 */
[----:B------:R-:W-:-:S14]  /*8970*/  DSETP.NAN.AND P0, PT, R12, R12, PT ;  /* 0x0000000c0c00722a */ /* 0x000fdc0003f08000 */
[----:B------:R-:W-:Y:S05]  /*8980*/  @P0 BRA `(.L_x_122) ;  /* 0x0000000000300947 */ /* 0x000fea0003800000 */
[----:B------:R-:W-:Y:S01]  /*8990*/  ISETP.NE.AND P0, PT, R29, R30, PT ;  /* 0x0000001e1d00720c */ /* 0x000fe20003f05270 */
[----:B------:R-:W-:Y:S01]  /*89a0*/  IMAD.MOV.U32 R17, RZ, RZ, -0x80000 ;  /* 0xfff80000ff117424 */ /* 0x000fe200078e00ff */
[----:B------:R-:W-:-:S11]  /*89b0*/  MOV R16, 0x0 ;  /* 0x0000000000107802 */ /* 0x000fd60000000f00 */
[----:B------:R-:W-:Y:S05]  /*89c0*/  @!P0 BRA `(.L_x_120) ;  /* 0x0000000000348947 */ /* 0x000fea0003800000 */
[----:B------:R-:W-:Y:S02]  /*89d0*/  ISETP.NE.AND P0, PT, R29, 0x7ff00000, PT ;  /* 0x7ff000001d00780c */ /* 0x000fe40003f05270 */
[----:B------:R-:W-:Y:S02]  /*89e0*/  LOP3.LUT R17, R15, 0x80000000, R13, 0x48, !PT ;  /* 0x800000000f117812 */ /* 0x000fe400078e480d */
[----:B------:R-:W-:-:S13]  /*89f0*/  ISETP.EQ.OR P0, PT, R30, RZ, !P0 ;  /* 0x000000ff1e00720c */ /* 0x000fda0004702670 */
[----:B------:R-:W-:Y:S02]  /*8a00*/  @P0 LOP3.LUT R12, R17, 0x7ff00000, RZ, 0xfc, !PT ;  /* 0x7ff00000110c0812 */ /* 0x000fe400078efcff */
[----:B------:R-:W-:Y:S01]  /*8a10*/  @!P0 MOV R16, RZ ;  /* 0x000000ff00108202 */ /* 0x000fe20000000f00 */
[----:B------:R-:W-:Y:S01]  /*8a20*/  @P0 IMAD.MOV.U32 R16, RZ, RZ, RZ ;  /* 0x000000ffff100224 */ /* 0x000fe200078e00ff */
[----:B------:R-:W-:Y:S01]  /*8a30*/  @P0 MOV R17, R12 ;  /* 0x0000000c00110202 */ /* 0x000fe20000000f00 */
[----:B------:R-:W-:Y:S06]  /*8a40*/  BRA `(.L_x_120) ;  /* 0x0000000000147947 */ /* 0x000fec0003800000 */
.L_x_122:
[----:B------:R-:W-:Y:S01]  /*8a50*/  LOP3.LUT R17, R13, 0x80000, RZ, 0xfc, !PT ;  /* 0x000800000d117812 */ /* 0x000fe200078efcff */
[----:B------:R-:W-:Y:S01]  /*8a60*/  IMAD.MOV.U32 R16, RZ, RZ, R12 ;  /* 0x000000ffff107224 */ /* 0x000fe200078e000c */
[----:B------:R-:W-:Y:S06]  /*8a70*/  BRA `(.L_x_120) ;  /* 0x0000000000087947 */ /* 0x000fec0003800000 */
.L_x_121:
[----:B------:R-:W-:Y:S02]  /*8a80*/  LOP3.LUT R17, R15, 0x80000, RZ, 0xfc, !PT ;  /* 0x000800000f117812 */ /* 0x000fe400078efcff */
[----:B------:R-:W-:-:S07]  /*8a90*/  MOV R16, R14 ;  /* 0x0000000e00107202 */ /* 0x000fce0000000f00 */
.L_x_120:
[----:B------:R-:W-:Y:S05]  /*8aa0*/  BSYNC.RECONVERGENT B2 ;  /* 0x0000000000027941 */ /* 0x000fea0003800200 */
.L_x_118:
[----:B------:R-:W-:Y:S01]  /*8ab0*/  IMAD.MOV.U32 R27, RZ, RZ, 0x0 ;  /* 0x00000000ff1b7424 */ /* 0x000fe200078e00ff */
[----:B------:R-:W-:Y:S01]  /*8ac0*/  MOV R13, R17 ;  /* 0x00000011000d7202 */ /* 0x000fe20000000f00 */
[----:B------:R-:W-:Y:S02]  /*8ad0*/  IMAD.MOV.U32 R12, RZ, RZ, R16 ;  /* 0x000000ffff0c7224 */ /* 0x000fe400078e0010 */
[----:B------:R-:W-:Y:S05]  /*8ae0*/  RET.REL.NODEC R26 `(_Z9mc_kernellidddddiiPKdmPdS1_) ;  /* 0xffffff741a447950 */ /* 0x000fea0003c3ffff */
        .weak           $__internal_1_$__cuda_sm20_dsqrt_rn_f64_mediumpath_v1
        .type           $__internal_1_$__cuda_sm20_dsqrt_rn_f64_mediumpath_v1,@function
        .size           $__internal_1_$__cuda_sm20_dsqrt_rn_f64_mediumpath_v1,($__internal_2_$__cuda_sm20_sqrt_rn_f32_slowpath - $__internal_1_$__cuda_sm20_dsqrt_rn_f64_mediumpath_v1)
$__internal_1_$__cuda_sm20_dsqrt_rn_f64_mediumpath_v1:
[----:B------:R-:W-:Y:S01]  /*8af0*/  ISETP.GE.U32.AND P0, PT, R8, -0x3400000, PT ;  /* 0xfcc000000800780c */ /* 0x000fe20003f06070 */
[----:B------:R-:W-:Y:S01]  /*8b00*/  BSSY.RECONVERGENT B1, `(.L_x_123) ;  /* 0x0000026000017945 */ /* 0x000fe20003800200 */
[----:B------:R-:W-:Y:S01]  /*8b10*/  MOV R10, R16 ;  /* 0x00000010000a7202 */ /* 0x000fe20000000f00 */
[----:B------:R-:W-:Y:S01]  /*8b20*/  IMAD.MOV.U32 R2, RZ, RZ, R12 ;  /* 0x000000ffff027224 */ /* 0x000fe200078e000c */
[----:B------:R-:W-:-:S09]  /*8b30*/  MOV R3, R13 ;  /* 0x0000000d00037202 */ /* 0x000fd20000000f00 */
[----:B------:R-:W-:Y:S05]  /*8b40*/  @!P0 BRA `(.L_x_124) ;  /* 0x0000000000208947 */ /* 0x000fea0003800000 */
[----:B------:R-:W-:-:S10]  /*8b50*/  DFMA.RM R2, R2, R10, R18 ;  /* 0x0000000a0202722b */ /* 0x000fd40000004012 */
[----:B------:R-:W-:-:S05]  /*8b60*/  IADD3 R8, P0, PT, R2, 0x1, RZ ;  /* 0x0000000102087810 */ /* 0x000fca0007f1e0ff */
[----:B------:R-:W-:-:S06]  /*8b70*/  IMAD.X R9, RZ, RZ, R3, P0 ;  /* 0x000000ffff097224 */ /* 0x000fcc00000e0603 */
[----:B------:R-:W-:-:S08]  /*8b80*/  DFMA.RP R4, -R2, R8, R4 ;  /* 0x000000080204722b */ /* 0x000fd00000008104 */
[----:B------:R-:W-:-:S06]  /*8b90*/  DSETP.GT.AND P0, PT, R4, RZ, PT ;  /* 0x000000ff0400722a */ /* 0x000fcc0003f04000 */
[----:B------:R-:W-:Y:S02]  /*8ba0*/  FSEL R2, R8, R2, P0 ;  /* 0x0000000208027208 */ /* 0x000fe40000000000 */
[----:B------:R-:W-:Y:S01]  /*8bb0*/  FSEL R3, R9, R3, P0 ;  /* 0x0000000309037208 */ /* 0x000fe20000000000 */
[----:B------:R-:W-:Y:S06]  /*8bc0*/  BRA `(.L_x_125) ;  /* 0x0000000000647947 */ /* 0x000fec0003800000 */
.L_x_124:
[----:B------:R-:W-:-:S14]  /*8bd0*/  DSETP.NE.AND P0, PT, R4, RZ, PT ;  /* 0x000000ff0400722a */ /* 0x000fdc0003f05000 */
[----:B------:R-:W-:Y:S05]  /*8be0*/  @!P0 BRA `(.L_x_126) ;  /* 0x0000000000588947 */ /* 0x000fea0003800000 */
[----:B------:R-:W-:-:S13]  /*8bf0*/  ISETP.GE.AND P0, PT, R5, RZ, PT ;  /* 0x000000ff0500720c */ /* 0x000fda0003f06270 */
[----:B------:R-:W-:Y:S01]  /*8c00*/  @!P0 MOV R2, 0x0 ;  /* 0x0000000000028802 */ /* 0x000fe20000000f00 */
[----:B------:R-:W-:Y:S01]  /*8c10*/  @!P0 IMAD.MOV.U32 R3, RZ, RZ, -0x80000 ;  /* 0xfff80000ff038424 */ /* 0x000fe200078e00ff */
[----:B------:R-:W-:Y:S06]  /*8c20*/  @!P0 BRA `(.L_x_125) ;  /* 0x00000000004c8947 */ /* 0x000fec0003800000 */
[----:B------:R-:W-:-:S13]  /*8c30*/  ISETP.GT.AND P0, PT, R5, 0x7fefffff, PT ;  /* 0x7fefffff0500780c */ /* 0x000fda0003f04270 */
[----:B------:R-:W-:Y:S05]  /*8c40*/  @P0 BRA `(.L_x_126) ;  /* 0x0000000000400947 */ /* 0x000fea0003800000 */
[----:B------:R-:W-:Y:S01]  /*8c50*/  DMUL R2, R4, 8.11296384146066816958e+31 ;  /* 0x4690000004027828 */ /* 0x000fe20000000000 */
[----:B------:R-:W-:Y:S01]  /*8c60*/  IMAD.MOV.U32 R10, RZ, RZ, 0x0 ;  /* 0x00000000ff0a7424 */ /* 0x000fe200078e00ff */
[----:B------:R-:W-:Y:S02]  /*8c70*/  MOV R4, RZ ;  /* 0x000000ff00047202 */ /* 0x000fe40000000f00 */
[----:B------:R-:W-:Y:S02]  /*8c80*/  MOV R11, 0x3fd80000 ;  /* 0x3fd80000000b7802 */ /* 0x000fe40000000f00 */
[----:B------:R-:W0:Y:S02]  /*8c90*/  MUFU.RSQ64H R5, R3 ;  /* 0x0000000300057308 */ /* 0x000e240000001c00 */
[----:B0-----:R-:W-:-:S08]  /*8ca0*/  DMUL R8, R4, R4 ;  /* 0x0000000404087228 */ /* 0x001fd00000000000 */
[----:B------:R-:W-:-:S08]  /*8cb0*/  DFMA R8, R2, -R8, 1 ;  /* 0x3ff000000208742b */ /* 0x000fd00000000808 */
[----:B------:R-:W-:Y:S02]  /*8cc0*/  DFMA R10, R8, R10, 0.5 ;  /* 0x3fe00000080a742b */ /* 0x000fe4000000000a */
[----:B------:R-:W-:-:S08]  /*8cd0*/  DMUL R8, R4, R8 ;  /* 0x0000000804087228 */ /* 0x000fd00000000000 */
[----:B------:R-:W-:-:S08]  /*8ce0*/  DFMA R8, R10, R8, R4 ;  /* 0x000000080a08722b */ /* 0x000fd00000000004 */
[----:B------:R-:W-:Y:S02]  /*8cf0*/  DMUL R4, R2, R8 ;  /* 0x0000000802047228 */ /* 0x000fe40000000000 */
[----:B------:R-:W-:-:S06]  /*8d00*/  VIADD R9, R9, 0xfff00000 ;  /* 0xfff0000009097836 */ /* 0x000fcc0000000000 */
[----:B------:R-:W-:-:S08]  /*8d10*/  DFMA R10, R4, -R4, R2 ;  /* 0x80000004040a722b */ /* 0x000fd00000000002 */
[----:B------:R-:W-:-:S10]  /*8d20*/  DFMA R2, R8, R10, R4 ;  /* 0x0000000a0802722b */ /* 0x000fd40000000004 */
[----:B------:R-:W-:Y:S01]  /*8d30*/  IADD3 R3, PT, PT, R3, -0x3500000, RZ ;  /* 0xfcb0000003037810 */ /* 0x000fe20007ffe0ff */
[----:B------:R-:W-:Y:S06]  /*8d40*/  BRA `(.L_x_125) ;  /* 0x0000000000047947 */ /* 0x000fec0003800000 */
.L_x_126:
[----:B------:R-:W-:-:S11]  /*8d50*/  DADD R2, R4, R4 ;  /* 0x0000000004027229 */ /* 0x000fd60000000004 */
.L_x_125:
[----:B------:R-:W-:Y:S05]  /*8d60*/  BSYNC.RECONVERGENT B1 ;  /* 0x0000000000017941 */ /* 0x000fea0003800200 */
.L_x_123:
[----:B------:R-:W-:Y:S01]  /*8d70*/  MOV R51, R3 ;  /* 0x0000000300337202 */ /* 0x000fe20000000f00 */
[----:B------:R-:W-:Y:S02]  /*8d80*/  HFMA2 R3, -RZ, RZ, 0, 0 ;  /* 0x00000000ff037431 */ /* 0x000fe400000001ff */
[----:B------:R-:W-:Y:S02]  /*8d90*/  IMAD.MOV.U32 R50, RZ, RZ, R2 ;  /* 0x000000ffff327224 */ /* 0x000fe400078e0002 */
[----:B------:R-:W-:-:S04]  /*8da0*/  IMAD.MOV.U32 R2, RZ, RZ, R0 ;  /* 0x000000ffff027224 */ /* 0x000fc800078e0000 */
[----:B------:R-:W-:Y:S05]  /*8db0*/  RET.REL.NODEC R2 `(_Z9mc_kernellidddddiiPKdmPdS1_) ;  /* 0xffffff7002907950 */ /* 0x000fea0003c3ffff */
        .weak           $__internal_2_$__cuda_sm20_sqrt_rn_f32_slowpath
        .type           $__internal_2_$__cuda_sm20_sqrt_rn_f32_slowpath,@function
        .size           $__internal_2_$__cuda_sm20_sqrt_rn_f32_slowpath,(.L_x_168 - $__internal_2_$__cuda_sm20_sqrt_rn_f32_slowpath)
$__internal_2_$__cuda_sm20_sqrt_rn_f32_slowpath:
[----:B------:R-:W-:-:S13]  /*8dc0*/  LOP3.LUT P2, RZ, R12, 0x7fffffff, RZ, 0xc0, !PT ;  /* 0x7fffffff0cff7812 */ /* 0x000fda000784c0ff */
[----:B------:R-:W-:Y:S01]  /*8dd0*/  @!P2 IMAD.MOV.U32 R13, RZ, RZ, R12 ;  /* 0x000000ffff0da224 */ /* 0x000fe200078e000c */
[----:B------:R-:W-:Y:S06]  /*8de0*/  @!P2 BRA `(.L_x_127) ;  /* 0x000000000040a947 */ /* 0x000fec0003800000 */
[----:B------:R-:W-:-:S13]  /*8df0*/  FSETP.GEU.FTZ.AND P2, PT, R12, RZ, PT ;  /* 0x000000ff0c00720b */ /* 0x000fda0003f5e000 */
[----:B------:R-:W-:Y:S01]  /*8e00*/  @!P2 MOV R13, 0x7fffffff ;  /* 0x7fffffff000da802 */ /* 0x000fe20000000f00 */
[----:B------:R-:W-:Y:S06]  /*8e10*/  @!P2 BRA `(.L_x_127) ;  /* 0x000000000034a947 */ /* 0x000fec0003800000 */
[----:B------:R-:W-:-:S13]  /*8e20*/  FSETP.GTU.FTZ.AND P2, PT, |R12|, +INF , PT ;  /* 0x7f8000000c00780b */ /* 0x000fda0003f5c200 */
[----:B------:R-:W-:Y:S01]  /*8e30*/  @P2 FADD.FTZ R13, R12, 1 ;  /* 0x3f8000000c0d2421 */ /* 0x000fe20000010000 */
[----:B------:R-:W-:Y:S06]  /*8e40*/  @P2 BRA `(.L_x_127) ;  /* 0x0000000000282947 */ /* 0x000fec0003800000 */
[----:B------:R-:W-:-:S13]  /*8e50*/  FSETP.NEU.FTZ.AND P2, PT, |R12|, +INF , PT ;  /* 0x7f8000000c00780b */ /* 0x000fda0003f5d200 */
[----:B------:R-:W-:-:S04]  /*8e60*/  @P2 FFMA R16, R12, 1.84467440737095516160e+19, RZ ;  /* 0x5f8000000c102823 */ /* 0x000fc800000000ff */
[----:B------:R-:W0:Y:S02]  /*8e70*/  @P2 MUFU.RSQ R13, R16 ;  /* 0x00000010000d2308 */ /* 0x000e240000001400 */
[----:B0-----:R-:W-:Y:S01]  /*8e80*/  @P2 FMUL.FTZ R17, R16, R13 ;  /* 0x0000000d10112220 */ /* 0x001fe20000410000 */
[----:B------:R-:W-:Y:S01]  /*8e90*/  @P2 FMUL.FTZ R19, R13, 0.5 ;  /* 0x3f0000000d132820 */ /* 0x000fe20000410000 */
[----:B------:R-:W-:Y:S02]  /*8ea0*/  @!P2 IMAD.MOV.U32 R13, RZ, RZ, R12 ;  /* 0x000000ffff0da224 */ /* 0x000fe400078e000c */
[----:B------:R-:W-:-:S04]  /*8eb0*/  @P2 FADD.FTZ R18, -R17, -RZ ;  /* 0x800000ff11122221 */ /* 0x000fc80000010100 */
[----:B------:R-:W-:-:S04]  /*8ec0*/  @P2 FFMA R18, R17, R18, R16 ;  /* 0x0000001211122223 */ /* 0x000fc80000000010 */
[----:B------:R-:W-:-:S04]  /*8ed0*/  @P2 FFMA R18, R18, R19, R17 ;  /* 0x0000001312122223 */ /* 0x000fc80000000011 */
[----:B------:R-:W-:-:S07]  /*8ee0*/  @P2 FMUL.FTZ R13, R18, 2.3283064365386962891e-10 ;  /* 0x2f800000120d2820 */ /* 0x000fce0000410000 */
.L_x_127:
[----:B------:R-:W-:Y:S01]  /*8ef0*/  MOV R18, R13 ;  /* 0x0000000d00127202 */ /* 0x000fe20000000f00 */
[----:B------:R-:W-:Y:S02]  /*8f00*/  HFMA2 R13, -RZ, RZ, 0, 0 ;  /* 0x00000000ff0d7431 */ /* 0x000fe400000001ff */
[----:B------:R-:W-:-:S04]  /*8f10*/  IMAD.MOV.U32 R12, RZ, RZ, R20 ;  /* 0x000000ffff0c7224 */ /* 0x000fc800078e0014 */
[----:B------:R-:W-:Y:S05]  /*8f20*/  RET.REL.NODEC R12 `(_Z9mc_kernellidddddiiPKdmPdS1_) ;  /* 0xffffff700c347950 */ /* 0x000fea0003c3ffff */
.L_x_128:
[----:B------:R-:W-:-:S00]  /*8f30*/  BRA `(.L_x_128) ;  /* 0xfffffffc00fc7947 */ /* 0x000fc0000383ffff */
[----:B------:R-:W-:-:S00]  /*8f40*/  NOP ;  /* 0x0000000000007918 */ /* 0x000fc00000000000 */
        /* <DEDUP_REMOVED lines=11> */
.L_x_168:


//--------------------- .text._Z15meanpath_kernelliddddmPdS_ --------------------------
	.section	.text._Z15meanpath_kernelliddddmPdS_,"ax",@progbits
	.align	128
        .global         _Z15meanpath_kernelliddddmPdS_
        .type           _Z15meanpath_kernelliddddmPdS_,@function
        .size           _Z15meanpath_kernelliddddmPdS_,(.L_x_171 - _Z15meanpath_kernelliddddmPdS_)
        .other          _Z15meanpath_kernelliddddmPdS_,@"STO_CUDA_ENTRY STV_DEFAULT"
_Z15meanpath_kernelliddddmPdS_:
.text._Z15meanpath_kernelliddddmPdS_:
[----:B------:R-:W-:Y:S01]  /*0000*/  LDC R1, c[0x0][0x37c] ;  /* 0x0000df00ff017b82 */ /* 0x000fe20000000800 */
[----:B------:R-:W0:Y:S07]  /*0010*/  S2R R16, SR_TID.X ;  /* 0x0000000000107919 */ /* 0x000e2e0000002100 */
[----:B------:R-:W0:Y:S01]  /*0020*/  S2UR UR4, SR_CTAID.X ;  /* 0x00000000000479c3 */ /* 0x000e220000002500 */
[----:B------:R-:W1:Y:S01]  /*0030*/  LDCU.64 UR6, c[0x0][0x380] ;  /* 0x00007000ff0677ac */ /* 0x000e620008000a00 */
[----:B------:R-:W-:-:S06]  /*0040*/  IMAD.MOV.U32 R17, RZ, RZ, RZ ;  /* 0x000000ffff117224 */ /* 0x000fcc00078e00ff */
[----:B------:R-:W0:Y:S02]  /*0050*/  LDC R0, c[0x0][0x360] ;  /* 0x0000d800ff007b82 */ /* 0x000e240000000800 */
[----:B0-----:R-:W-:-:S03]  /*0060*/  IMAD.WIDE.U32 R4, R0, UR4, R16 ;  /* 0x0000000400047c25 */ /* 0x001fc6000f8e0010 */
[----:B-1----:R-:W-:-:S04]  /*0070*/  ISETP.GE.U32.AND P0, PT, R4, UR6, PT ;  /* 0x0000000604007c0c */ /* 0x002fc8000bf06070 */
[----:B------:R-:W-:-:S13]  /*0080*/  ISETP.GE.AND.EX P0, PT, R5, UR7, PT, P0 ;  /* 0x0000000705007c0c */ /* 0x000fda000bf06300 */
[----:B------:R-:W-:Y:S05]  /*0090*/  @P0 EXIT ;  /* 0x000000000000094d */ /* 0x000fea0003800000 */
[----:B------:R-:W0:Y:S01]  /*00a0*/  LDCU UR4, c[0x0][0x388] ;  /* 0x00007100ff0477ac */ /* 0x000e220008000800 */
[----:B------:R-:W-:Y:S01]  /*00b0*/  IMAD.MOV.U32 R2, RZ, RZ, 0x1 ;  /* 0x00000001ff027424 */ /* 0x000fe200078e00ff */
[----:B------:R-:W1:Y:S01]  /*00c0*/  LDC R13, c[0x0][0x3ac] ;  /* 0x0000eb00ff0d7b82 */ /* 0x000e620000000800 */
[----:B------:R-:W2:Y:S01]  /*00d0*/  S2R R12, SR_CgaCtaId ;  /* 0x00000000000c7919 */ /* 0x000ea20000008800 */
[----:B0-----:R-:W0:Y:S01]  /*00e0*/  I2F.F64 R10, UR4 ;  /* 0x00000004000a7d12 */ /* 0x001e220008201c00 */
[----:B------:R-:W3:Y:S01]  /*00f0*/  LDCU.64 UR4, c[0x0][0x3a8] ;  /* 0x00007500ff0477ac */ /* 0x000ee20008000a00 */
[----:B-1----:R-:W-:-:S06]  /*0100*/  FSETP.GEU.AND P1, PT, |R13|, 6.5827683646048100446e-37, PT ;  /* 0x036000000d00780b */ /* 0x002fcc0003f2e200 */
[----:B0-----:R-:W0:Y:S02]  /*0110*/  MUFU.RCP64H R3, R11 ;  /* 0x0000000b00037308 */ /* 0x001e240000001800 */
[----:B0-----:R-:W-:-:S08]  /*0120*/  DFMA R6, -R10, R2, 1 ;  /* 0x3ff000000a06742b */ /* 0x001fd00000000102 */
[----:B------:R-:W-:-:S08]  /*0130*/  DFMA R6, R6, R6, R6 ;  /* 0x000000060606722b */ /* 0x000fd00000000006 */
[----:B------:R-:W-:-:S08]  /*0140*/  DFMA R6, R2, R6, R2 ;  /* 0x000000060206722b */ /* 0x000fd00000000002 */
[----:B------:R-:W-:-:S08]  /*0150*/  DFMA R2, -R10, R6, 1 ;  /* 0x3ff000000a02742b */ /* 0x000fd00000000106 */
[----:B------:R-:W-:-:S08]  /*0160*/  DFMA R2, R6, R2, R6 ;  /* 0x000000020602722b */ /* 0x000fd00000000006 */
[----:B---3--:R-:W-:-:S08]  /*0170*/  DMUL R6, R2, UR4 ;  /* 0x0000000402067c28 */ /* 0x008fd00008000000 */
[----:B------:R-:W-:Y:S01]  /*0180*/  DFMA R8, -R10, R6, UR4 ;  /* 0x000000040a087e2b */ /* 0x000fe20008000106 */
[----:B------:R-:W0:Y:S07]  /*0190*/  LDCU.64 UR4, c[0x0][0x390] ;  /* 0x00007200ff0477ac */ /* 0x000e2e0008000a00 */
[----:B------:R-:W-:Y:S01]  /*01a0*/  DFMA R6, R2, R8, R6 ;  /* 0x000000080206722b */ /* 0x000fe20000000006 */
[----:B------:R-:W-:-:S04]  /*01b0*/  MOV R3, 0x400 ;  /* 0x0000040000037802 */ /* 0x000fc80000000f00 */
[----:B--2---:R-:W-:-:S05]  /*01c0*/  LEA R3, R12, R3, 0x18 ;  /* 0x000000030c037211 */ /* 0x004fca00078ec0ff */
[----:B------:R-:W-:Y:S01]  /*01d0*/  FFMA R2, RZ, R11, R7 ;  /* 0x0000000bff027223 */ /* 0x000fe20000000007 */
[----:B0-----:R-:W-:Y:S01]  /*01e0*/  MOV R14, UR4 ;  /* 0x00000004000e7c02 */ /* 0x001fe20008000f00 */
[----:B------:R-:W-:-:S03]  /*01f0*/  IMAD.U32 R15, RZ, RZ, UR5 ;  /* 0x00000005ff0f7e24 */ /* 0x000fc6000f8e00ff */
[----:B------:R-:W-:Y:S01]  /*0200*/  FSETP.GT.AND P0, PT, |R2|, 1.469367938527859385e-39, PT ;  /* 0x001000000200780b */ /* 0x000fe20003f04200 */
[----:B------:R-:W-:-:S12]  /*0210*/  IMAD R2, R0, 0x8, R3 ;  /* 0x0000000800027824 */ /* 0x000fd800078e0203 */
[----:B------:R-:W-:Y:S05]  /*0220*/  @P0 BRA P1, `(.L_x_129) ;  /* 0x0000000000080947 */ /* 0x000fea0000800000 */
[----:B------:R-:W-:-:S07]  /*0230*/  MOV R28, 0x250 ;  /* 0x00000250001c7802 */ /* 0x000fce0000000f00 */
[----:B------:R-:W-:Y:S05]  /*0240*/  CALL.REL.NOINC `($__internal_3_$__cuda_sm20_div_rn_f64_full) ;  /* 0x0000001c00587944 */ /* 0x000fea0003c00000 */
.L_x_129:
[----:B------:R-:W0:Y:S01]  /*0250*/  MUFU.RSQ64H R9, R7 ;  /* 0x0000000700097308 */ /* 0x000e220000001c00 */
[----:B------:R-:W-:Y:S01]  /*0260*/  IADD3 R8, PT, PT, R7, -0x3500000, RZ ;  /* 0xfcb0000007087810 */ /* 0x000fe20007ffe0ff */
[----:B------:R-:W1:Y:S01]  /*0270*/  LDC.64 R10, c[0x0][0x3a0] ;  /* 0x0000e800ff0a7b82 */ /* 0x000e620000000a00 */
[----:B------:R-:W-:Y:S01]  /*0280*/  IMAD.MOV.U32 R18, RZ, RZ, 0x0 ;  /* 0x00000000ff127424 */ /* 0x000fe200078e00ff */
[----:B------:R-:W2:Y:S01]  /*0290*/  LDCU.64 UR4, c[0x0][0x398] ;  /* 0x00007300ff0477ac */ /* 0x000ea20008000a00 */
[----:B------:R-:W-:Y:S01]  /*02a0*/  IMAD.MOV.U32 R19, RZ, RZ, 0x3fd80000 ;  /* 0x3fd80000ff137424 */ /* 0x000fe200078e00ff */
[----:B------:R-:W-:Y:S01]  /*02b0*/  ISETP.GE.U32.AND P0, PT, R8, 0x7ca00000, PT ;  /* 0x7ca000000800780c */ /* 0x000fe20003f06070 */
[----:B0-----:R-:W-:-:S08]  /*02c0*/  DMUL R12, R8, R8 ;  /* 0x00000008080c7228 */ /* 0x001fd00000000000 */
[----:B------:R-:W-:-:S08]  /*02d0*/  DFMA R12, -R12, R6, 1 ;  /* 0x3ff000000c0c742b */ /* 0x000fd00000000106 */
[----:B------:R-:W-:Y:S02]  /*02e0*/  DFMA R18, R12, R18, 0.5 ;  /* 0x3fe000000c12742b */ /* 0x000fe40000000012 */
[----:B------:R-:W-:-:S08]  /*02f0*/  DMUL R12, R8, R12 ;  /* 0x0000000c080c7228 */ /* 0x000fd00000000000 */
[----:B------:R-:W-:Y:S02]  /*0300*/  DFMA R18, R18, R12, R8 ;  /* 0x0000000c1212722b */ /* 0x000fe40000000008 */
[----:B-1----:R-:W-:-:S06]  /*0310*/  DMUL R12, R10, -0.5 ;  /* 0xbfe000000a0c7828 */ /* 0x002fcc0000000000 */
[----:B------:R-:W-:Y:S02]  /*0320*/  DMUL R20, R18, R6 ;  /* 0x0000000612147228 */ /* 0x000fe40000000000 */
[----:B--2---:R-:W-:Y:S01]  /*0330*/  DFMA R12, R12, R10, UR4 ;  /* 0x000000040c0c7e2b */ /* 0x004fe2000800000a */
[----:B------:R-:W-:Y:S01]  /*0340*/  IADD3 R25, PT, PT, R19, -0x100000, RZ ;  /* 0xfff0000013197810 */ /* 0x000fe20007ffe0ff */
[----:B------:R-:W-:-:S04]  /*0350*/  IMAD.MOV.U32 R24, RZ, RZ, R18 ;  /* 0x000000ffff187224 */ /* 0x000fc800078e0012 */
[----:B------:R-:W-:Y:S02]  /*0360*/  DFMA R22, R20, -R20, R6 ;  /* 0x800000141416722b */ /* 0x000fe40000000006 */
[----:B------:R-:W-:-:S06]  /*0370*/  DMUL R12, R12, R6 ;  /* 0x000000060c0c7228 */ /* 0x000fcc0000000000 */
[----:B------:R-:W-:Y:S01]  /*0380*/  DFMA R10, R22, R24, R20 ;  /* 0x00000018160a722b */ /* 0x000fe20000000014 */
[----:B------:R-:W-:Y:S10]  /*0390*/  @!P0 BRA `(.L_x_130) ;  /* 0x00000000000c8947 */ /* 0x000ff40003800000 */
[----:B------:R-:W-:Y:S01]  /*03a0*/  IMAD.MOV.U32 R10, RZ, RZ, R6 ;  /* 0x000000ffff0a7224 */ /* 0x000fe200078e0006 */
[----:B------:R-:W-:-:S07]  /*03b0*/  MOV R6, 0x3d0 ;  /* 0x000003d000067802 */ /* 0x000fce0000000f00 */
[----:B------:R-:W-:Y:S05]  /*03c0*/  CALL.REL.NOINC `($__internal_4_$__cuda_sm20_dsqrt_rn_f64_mediumpath_v1) ;  /* 0x00000020006c7944 */ /* 0x000fea0003c00000 */
.L_x_130:
[----:B------:R-:W0:Y:S01]  /*03d0*/  LDC.64 R18, c[0x0][0x390] ;  /* 0x0000e400ff127b82 */ /* 0x000e220000000a00 */
[----:B------:R-:W1:Y:S01]  /*03e0*/  LDCU.64 UR4, c[0x0][0x3a0] ;  /* 0x00007400ff0477ac */ /* 0x000e620008000a00 */
[----:B------:R-:W-:Y:S01]  /*03f0*/  ISETP.GE.U32.AND P0, PT, R0, 0x2, PT ;  /* 0x000000020000780c */ /* 0x000fe20003f06070 */
[C---:B------:R-:W-:Y:S01]  /*0400*/  IMAD R6, R16.reuse, 0x8, R2 ;  /* 0x0000000810067824 */ /* 0x040fe200078e0202 */
[----:B------:R-:W-:Y:S01]  /*0410*/  LEA R3, R16, R3, 0x3 ;  /* 0x0000000310037211 */ /* 0x000fe200078e18ff */
[----:B-1----:R-:W-:Y:S02]  /*0420*/  DMUL R10, R10, UR4 ;  /* 0x000000040a0a7c28 */ /* 0x002fe40008000000 */
[----:B0-----:R-:W-:Y:S02]  /*0430*/  DMUL R8, R18, R18 ;  /* 0x0000001212087228 */ /* 0x001fe40000000000 */
[----:B------:R0:W-:Y:S05]  /*0440*/  STS.64 [R3], R18 ;  /* 0x0000001203007388 */ /* 0x0001ea0000000a00 */
[----:B------:R0:W-:Y:S01]  /*0450*/  STS.64 [R6], R8 ;  /* 0x0000000806007388 */ /* 0x0001e20000000a00 */
[----:B------:R-:W-:Y:S06]  /*0460*/  BAR.SYNC.DEFER_BLOCKING 0x0 ;  /* 0x0000000000007b1d */ /* 0x000fec0000010000 */
[----:B------:R-:W-:Y:S05]  /*0470*/  @!P0 BRA `(.L_x_131) ;  /* 0x0000000000508947 */ /* 0x000fea0003800000 */
[----:B------:R-:W-:-:S07]  /*0480*/  IMAD.MOV.U32 R7, RZ, RZ, R0 ;  /* 0x000000ffff077224 */ /* 0x000fce00078e0000 */
.L_x_134:
[----:B0-----:R-:W-:Y:S01]  /*0490*/  SHF.R.U32.HI R19, RZ, 0x1, R7 ;  /* 0x00000001ff137819 */ /* 0x001fe20000011607 */
[----:B------:R-:W-:Y:S03]  /*04a0*/  BSSY.RECONVERGENT B0, `(.L_x_132) ;  /* 0x000000d000007945 */ /* 0x000fe60003800200 */
[----:B------:R-:W-:-:S13]  /*04b0*/  ISETP.GE.U32.AND P1, PT, R16, R19, PT ;  /* 0x000000131000720c */ /* 0x000fda0003f26070 */
[----:B------:R-:W-:Y:S05]  /*04c0*/  @P1 BRA `(.L_x_133) ;  /* 0x0000000000281947 */ /* 0x000fea0003800000 */
[C---:B------:R-:W-:Y:S01]  /*04d0*/  LEA R18, R19.reuse, R3, 0x3 ;  /* 0x0000000313127211 */ /* 0x040fe200078e18ff */
[----:B------:R-:W-:Y:S01]  /*04e0*/  LDS.64 R8, [R3] ;  /* 0x0000000003087984 */ /* 0x000fe20000000a00 */
[----:B------:R-:W-:-:S03]  /*04f0*/  IMAD R24, R19, 0x8, R6 ;  /* 0x0000000813187824 */ /* 0x000fc600078e0206 */
[----:B------:R-:W0:Y:S02]  /*0500*/  LDS.64 R20, [R18] ;  /* 0x0000000012147984 */ /* 0x000e240000000a00 */
[----:B0-----:R-:W-:-:S07]  /*0510*/  DADD R8, R20, R8 ;  /* 0x0000000014087229 */ /* 0x001fce0000000008 */
[----:B------:R-:W-:Y:S04]  /*0520*/  STS.64 [R3], R8 ;  /* 0x0000000803007388 */ /* 0x000fe80000000a00 */
[----:B------:R-:W-:Y:S04]  /*0530*/  LDS.64 R20, [R24] ;  /* 0x0000000018147984 */ /* 0x000fe80000000a00 */
[----:B------:R-:W0:Y:S02]  /*0540*/  LDS.64 R22, [R6] ;  /* 0x0000000006167984 */ /* 0x000e240000000a00 */
[----:B0-----:R-:W-:-:S07]  /*0550*/  DADD R20, R20, R22 ;  /* 0x0000000014147229 */ /* 0x001fce0000000016 */
[----:B------:R0:W-:Y:S04]  /*0560*/  STS.64 [R6], R20 ;  /* 0x0000001406007388 */ /* 0x0001e80000000a00 */
.L_x_133:
[----:B------:R-:W-:Y:S05]  /*0570*/  BSYNC.RECONVERGENT B0 ;  /* 0x0000000000007941 */ /* 0x000fea0003800200 */
.L_x_132:
[----:B------:R-:W-:Y:S01]  /*0580*/  BAR.SYNC.DEFER_BLOCKING 0x0 ;  /* 0x0000000000007b1d */ /* 0x000fe20000010000 */
[----:B------:R-:W-:Y:S01]  /*0590*/  ISETP.GT.U32.AND P1, PT, R7, 0x3, PT ;  /* 0x000000030700780c */ /* 0x000fe20003f24070 */
[----:B------:R-:W-:-:S12]  /*05a0*/  IMAD.MOV.U32 R7, RZ, RZ, R19 ;  /* 0x000000ffff077224 */ /* 0x000fd800078e0013 */
[----:B------:R-:W-:Y:S05]  /*05b0*/  @P1 BRA `(.L_x_134) ;  /* 0xfffffffc00b41947 */ /* 0x000fea000383ffff */
.L_x_131:
[----:B0-----:R-:W0:Y:S01]  /*05c0*/  LDC R6, c[0x0][0x388] ;  /* 0x0000e200ff067b82 */ /* 0x001e220000000800 */
[----:B------:R-:W-:Y:S01]  /*05d0*/  ISETP.NE.AND P1, PT, R16, RZ, PT ;  /* 0x000000ff1000720c */ /* 0x000fe20003f25270 */
[----:B------:R-:W1:Y:S01]  /*05e0*/  LDCU.64 UR10, c[0x0][0x358] ;  /* 0x00006b00ff0a77ac */ /* 0x000e620008000a00 */
[----:B------:R-:W-:Y:S01]  /*05f0*/  BSSY.RECONVERGENT B0, `(.L_x_135) ;  /* 0x000000c000007945 */ /* 0x000fe20003800200 */
[----:B0-----:R-:W-:-:S10]  /*0600*/  ISETP.GE.AND P2, PT, R6, 0x1, PT ;  /* 0x000000010600780c */ /* 0x001fd40003f46270 */
[----:B-1----:R-:W-:Y:S05]  /*0610*/  @P1 BRA `(.L_x_136) ;  /* 0x0000000000241947 */ /* 0x002fea0003800000 */
[----:B------:R-:W0:Y:S01]  /*0620*/  S2UR UR5, SR_CgaCtaId ;  /* 0x00000000000579c3 */ /* 0x000e220000008800 */
[----:B------:R-:W-:Y:S01]  /*0630*/  UMOV UR4, 0x400 ;  /* 0x0000040000047882 */ /* 0x000fe20000000000 */
[----:B------:R-:W-:Y:S06]  /*0640*/  LDS.64 R18, [R2] ;  /* 0x0000000002127984 */ /* 0x000fec0000000a00 */
[----:B------:R-:W1:Y:S08]  /*0650*/  LDC.64 R8, c[0x0][0x3b8] ;  /* 0x0000ee00ff087b82 */ /* 0x000e700000000a00 */
[----:B------:R-:W2:Y:S01]  /*0660*/  LDC.64 R20, c[0x0][0x3c0] ;  /* 0x0000f000ff147b82 */ /* 0x000ea20000000a00 */
[----:B0-----:R-:W-:-:S09]  /*0670*/  ULEA UR4, UR5, UR4, 0x18 ;  /* 0x0000000405047291 */ /* 0x001fd2000f8ec0ff */
[----:B------:R-:W1:Y:S04]  /*0680*/  LDS.64 R6, [UR4] ;  /* 0x00000004ff067984 */ /* 0x000e680008000a00 */
[----:B-1----:R0:W-:Y:S04]  /*0690*/  REDG.E.ADD.F64.RN.STRONG.GPU desc[UR10][R8.64], R6 ;  /* 0x00000006080079a6 */ /* 0x0021e8000c12ff0a */
[----:B--2---:R0:W-:Y:S02]  /*06a0*/  REDG.E.ADD.F64.RN.STRONG.GPU desc[UR10][R20.64], R18 ;  /* 0x00000012140079a6 */ /* 0x0041e4000c12ff0a */
.L_x_136:
[----:B------:R-:W-:Y:S05]  /*06b0*/  BSYNC.RECONVERGENT B0 ;  /* 0x0000000000007941 */ /* 0x000fea0003800200 */
.L_x_135:
[----:B------:R-:W-:Y:S05]  /*06c0*/  @!P2 EXIT ;  /* 0x000000000000a94d */ /* 0x000fea0003800000 */
[----:B------:R-:W1:Y:S01]  /*06d0*/  LDCU.64 UR6, c[0x0][0x3b0] ;  /* 0x00007600ff0677ac */ /* 0x000e620008000a00 */
[----:B0-----:R-:W-:-:S04]  /*06e0*/  IMAD.HI.U32 R6, R4, -0x326172a9, RZ ;  /* 0xcd9e8d5704067827 */ /* 0x001fc800078e00ff */
[----:B------:R-:W-:Y:S02]  /*06f0*/  IMAD R9, R4, -0x326172a9, RZ ;  /* 0xcd9e8d5704097824 */ /* 0x000fe400078e02ff */
[----:B------:R-:W-:Y:S01]  /*0700*/  IMAD.MOV.U32 R22, RZ, RZ, RZ ;  /* 0x000000ffff167224 */ /* 0x000fe200078e00ff */
[----:B-1----:R-:W-:Y:S01]  /*0710*/  LOP3.LUT R6, R6, UR6, RZ, 0x3c, !PT ;  /* 0x0000000606067c12 */ /* 0x002fe2000f8e3cff */
[----:B------:R-:W-:Y:S02]  /*0720*/  UIADD3 UR5, UPT, UPT, UR7, -0x4498517b, URZ ;  /* 0xbb67ae8507057890 */ /* 0x000fe4000fffe0ff */
[----:B------:R-:W-:Y:S01]  /*0730*/  LOP3.LUT R7, R5, UR7, RZ, 0x3c, !PT ;  /* 0x0000000705077c12 */ /* 0x000fe2000f8e3cff */
[----:B------:R-:W-:Y:S01]  /*0740*/  UIADD3 UR4, UPT, UPT, UR6, -0x61c88647, URZ ;  /* 0x9e3779b906047890 */ /* 0x000fe2000fffe0ff */
[----:B------:R-:W-:Y:S01]  /*0750*/  IMAD.HI.U32 R18, R6, -0x2daee0ad, RZ ;  /* 0xd2511f5306127827 */ /* 0x000fe200078e00ff */
[----:B------:R-:W-:Y:S02]  /*0760*/  UIADD3 UR9, UPT, UPT, UR7, 0x32370b8f, URZ ;  /* 0x32370b8f07097890 */ /* 0x000fe4000fffe0ff */
[----:B------:R-:W-:Y:S01]  /*0770*/  UIADD3 UR12, UPT, UPT, UR6, 0x78dde6e4, URZ ;  /* 0x78dde6e4060c7890 */ /* 0x000fe2000fffe0ff */
[----:B------:R-:W-:Y:S01]  /*0780*/  IMAD.HI.U32 R8, R7, -0x326172a9, RZ ;  /* 0xcd9e8d5707087827 */ /* 0x000fe200078e00ff */
[----:B------:R-:W-:Y:S01]  /*0790*/  LOP3.LUT R18, R18, UR5, RZ, 0x3c, !PT ;  /* 0x0000000512127c12 */ /* 0x000fe2000f8e3cff */
[----:B------:R-:W-:-:S02]  /*07a0*/  UIADD3 UR5, UPT, UPT, UR6, 0x3c6ef372, URZ ;  /* 0x3c6ef37206057890 */ /* 0x000fc4000fffe0ff */
[----:B------:R-:W-:Y:S01]  /*07b0*/  IMAD R20, R7, -0x326172a9, RZ ;  /* 0xcd9e8d5707147824 */ /* 0x000fe200078e02ff */
[----:B------:R-:W-:Y:S01]  /*07c0*/  LOP3.LUT R8, R9, UR4, R8, 0x96, !PT ;  /* 0x0000000409087c12 */ /* 0x000fe2000f8e9608 */
[----:B------:R-:W-:Y:S01]  /*07d0*/  UIADD3 UR4, UPT, UPT, UR7, 0x76cf5d0a, URZ ;  /* 0x76cf5d0a07047890 */ /* 0x000fe2000fffe0ff */
[----:B------:R-:W-:Y:S01]  /*07e0*/  IMAD.HI.U32 R7, R18, -0x326172a9, RZ ;  /* 0xcd9e8d5712077827 */ /* 0x000fe200078e00ff */
[----:B------:R-:W-:Y:S02]  /*07f0*/  UIADD3 UR13, UPT, UPT, UR7, -0x126145ec, URZ ;  /* 0xed9eba14070d7890 */ /* 0x000fe4000fffe0ff */
[----:B------:R-:W-:Y:S01]  /*0800*/  UIADD3 UR15, UPT, UPT, UR7, -0x56f99767, URZ ;  /* 0xa9066899070f7890 */ /* 0x000fe2000fffe0ff */
[----:B------:R-:W-:Y:S01]  /*0810*/  IMAD R9, R6, -0x2daee0ad, RZ ;  /* 0xd2511f5306097824 */ /* 0x000fe200078e02ff */
[----:B------:R-:W-:Y:S01]  /*0820*/  LOP3.LUT R7, R20, UR5, R7, 0x96, !PT ;  /* 0x0000000514077c12 */ /* 0x000fe2000f8e9607 */
[----:B------:R-:W-:Y:S01]  /*0830*/  IMAD.HI.U32 R6, R8, -0x2daee0ad, RZ ;  /* 0xd2511f5308067827 */ /* 0x000fe200078e00ff */
[----:B------:R-:W-:-:S02]  /*0840*/  UIADD3 UR14, UPT, UPT, UR6, 0x1715609d, URZ ;  /* 0x1715609d060e7890 */ /* 0x000fc4000fffe0ff */
[----:B------:R-:W-:Y:S01]  /*0850*/  UIADD3 UR16, UPT, UPT, UR6, -0x4ab325aa, URZ ;  /* 0xb54cda5606107890 */ /* 0x000fe2000fffe0ff */
[----:B------:R-:W-:Y:S01]  /*0860*/  IMAD R20, R8, -0x2daee0ad, RZ ;  /* 0xd2511f5308147824 */ /* 0x000fe200078e02ff */
[----:B------:R-:W-:Y:S01]  /*0870*/  LOP3.LUT R6, R9, UR4, R6, 0x96, !PT ;  /* 0x0000000409067c12 */ /* 0x000fe2000f8e9606 */
[----:B------:R-:W-:Y:S01]  /*0880*/  UIADD3 UR4, UPT, UPT, UR6, -0x255992d5, URZ ;  /* 0xdaa66d2b06047890 */ /* 0x000fe2000fffe0ff */
[----:B------:R-:W-:Y:S01]  /*0890*/  IMAD.HI.U32 R19, R7, -0x2daee0ad, RZ ;  /* 0xd2511f5307137827 */ /* 0x000fe200078e00ff */
[----:B------:R-:W-:Y:S02]  /*08a0*/  UIADD3 UR17, UPT, UPT, UR7, 0x646e171e, URZ ;  /* 0x646e171e07117890 */ /* 0x000fe4000fffe0ff */
[----:B------:R-:W-:Y:S01]  /*08b0*/  UIADD3 UR18, UPT, UPT, UR6, 0x5384540f, URZ ;  /* 0x5384540f06127890 */ /* 0x000fe2000fffe0ff */
[----:B------:R-:W-:Y:S01]  /*08c0*/  IMAD R9, R18, -0x326172a9, RZ ;  /* 0xcd9e8d5712097824 */ /* 0x000fe200078e02ff */
[----:B------:R-:W-:Y:S01]  /*08d0*/  LOP3.LUT R19, R20, UR9, R19, 0x96, !PT ;  /* 0x0000000914137c12 */ /* 0x000fe2000f8e9613 */
[----:B------:R-:W-:Y:S01]  /*08e0*/  IMAD.HI.U32 R8, R6, -0x326172a9, RZ ;  /* 0xcd9e8d5706087827 */ /* 0x000fe200078e00ff */
[----:B------:R-:W-:-:S02]  /*08f0*/  UIADD3 UR19, UPT, UPT, UR6, -0xe443238, URZ ;  /* 0xf1bbcdc806137890 */ /* 0x000fc4000fffe0ff */
[----:B------:R-:W-:Y:S01]  /*0900*/  UIADD3 UR5, UPT, UPT, UR6, -0x700cb87f, URZ ;  /* 0x8ff3478106057890 */ /* 0x000fe2000fffe0ff */
[----:B------:R-:W-:Y:S01]  /*0910*/  IMAD R18, R7, -0x2daee0ad, RZ ;  /* 0xd2511f5307127824 */ /* 0x000fe200078e02ff */
[----:B------:R-:W-:Y:S01]  /*0920*/  LOP3.LUT R8, R9, UR4, R8, 0x96, !PT ;  /* 0x0000000409087c12 */ /* 0x000fe2000f8e9608 */
[----:B------:R-:W-:Y:S01]  /*0930*/  IMAD R9, R6, -0x326172a9, RZ ;  /* 0xcd9e8d5706097824 */ /* 0x000fe200078e02ff */
[----:B------:R-:W-:Y:S01]  /*0940*/  UIADD3 UR4, UPT, UPT, UR7, 0x1fd5c5a3, URZ ;  /* 0x1fd5c5a307047890 */ /* 0x000fe2000fffe0ff */
[----:B------:R-:W-:Y:S01]  /*0950*/  IMAD.HI.U32 R6, R19, -0x326172a9, RZ ;  /* 0xcd9e8d5713067827 */ /* 0x000fe200078e00ff */
[----:B------:R-:W-:-:S03]  /*0960*/  UMOV UR6, URZ ;  /* 0x000000ff00067c82 */ /* 0x000fc60008000000 */
[----:B------:R-:W-:Y:S01]  /*0970*/  IMAD.HI.U32 R7, R8, -0x2daee0ad, RZ ;  /* 0xd2511f5308077827 */ /* 0x000fe200078e00ff */
[----:B------:R-:W-:-:S03]  /*0980*/  LOP3.LUT R6, R9, UR12, R6, 0x96, !PT ;  /* 0x0000000c09067c12 */ /* 0x000fc6000f8e9606 */
[----:B------:R-:W-:Y:S01]  /*0990*/  IMAD R19, R19, -0x326172a9, RZ ;  /* 0xcd9e8d5713137824 */ /* 0x000fe200078e02ff */
[----:B------:R-:W-:Y:S01]  /*09a0*/  LOP3.LUT R7, R18, UR13, R7, 0x96, !PT ;  /* 0x0000000d12077c12 */ /* 0x000fe2000f8e9607 */
[----:B------:R-:W-:Y:S02]  /*09b0*/  IMAD R18, R8, -0x2daee0ad, RZ ;  /* 0xd2511f5308127824 */ /* 0x000fe400078e02ff */
[----:B------:R-:W-:-:S04]  /*09c0*/  IMAD.HI.U32 R9, R6, -0x2daee0ad, RZ ;  /* 0xd2511f5306097827 */ /* 0x000fc800078e00ff */
[----:B------:R-:W-:Y:S01]  /*09d0*/  IMAD.HI.U32 R8, R7, -0x326172a9, RZ ;  /* 0xcd9e8d5707087827 */ /* 0x000fe200078e00ff */
[----:B------:R-:W-:-:S03]  /*09e0*/  LOP3.LUT R9, R18, UR15, R9, 0x96, !PT ;  /* 0x0000000f12097c12 */ /* 0x000fc6000f8e9609 */
[----:B------:R-:W-:Y:S01]  /*09f0*/  IMAD R18, R7, -0x326172a9, RZ ;  /* 0xcd9e8d5707127824 */ /* 0x000fe200078e02ff */
[----:B------:R-:W-:Y:S01]  /*0a00*/  LOP3.LUT R8, R19, UR14, R8, 0x96, !PT ;  /* 0x0000000e13087c12 */ /* 0x000fe2000f8e9608 */
[----:B------:R-:W-:-:S04]  /*0a10*/  IMAD.HI.U32 R7, R9, -0x326172a9, RZ ;  /* 0xcd9e8d5709077827 */ /* 0x000fc800078e00ff */
[----:B------:R-:W-:Y:S01]  /*0a20*/  IMAD R19, R6, -0x2daee0ad, RZ ;  /* 0xd2511f5306137824 */ /* 0x000fe200078e02ff */
[----:B------:R-:W-:Y:S01]  /*0a30*/  LOP3.LUT R7, R18, UR16, R7, 0x96, !PT ;  /* 0x0000001012077c12 */ /* 0x000fe2000f8e9607 */
[----:B------:R-:W-:-:S04]  /*0a40*/  IMAD.HI.U32 R6, R8, -0x2daee0ad, RZ ;  /* 0xd2511f5308067827 */ /* 0x000fc800078e00ff */
[----:B------:R-:W-:Y:S01]  /*0a50*/  IMAD.HI.U32 R18, R7, -0x2daee0ad, RZ ;  /* 0xd2511f5307127827 */ /* 0x000fe200078e00ff */
[----:B------:R-:W-:-:S03]  /*0a60*/  LOP3.LUT R6, R19, UR17, R6, 0x96, !PT ;  /* 0x0000001113067c12 */ /* 0x000fc6000f8e9606 */
[----:B------:R-:W-:Y:S02]  /*0a70*/  IMAD R19, R8, -0x2daee0ad, RZ ;  /* 0xd2511f5308137824 */ /* 0x000fe400078e02ff */
[----:B------:R-:W-:Y:S02]  /*0a80*/  IMAD R9, R9, -0x326172a9, RZ ;  /* 0xcd9e8d5709097824 */ /* 0x000fe400078e02ff */
[C---:B------:R-:W-:Y:S01]  /*0a90*/  IMAD.HI.U32 R8, R6.reuse, -0x326172a9, RZ ;  /* 0xcd9e8d5706087827 */ /* 0x040fe200078e00ff */
[----:B------:R-:W-:Y:S01]  /*0aa0*/  LOP3.LUT R18, R19, UR4, R18, 0x96, !PT ;  /* 0x0000000413127c12 */ /* 0x000fe2000f8e9612 */
[----:B------:R-:W-:Y:S02]  /*0ab0*/  UIADD3 UR4, UPT, UPT, UR7, -0x24c28bd8, URZ ;  /* 0xdb3d742807047890 */ /* 0x000fe4000fffe0ff */
[----:B------:R-:W-:Y:S01]  /*0ac0*/  IMAD R20, R7, -0x2daee0ad, RZ ;  /* 0xd2511f5307147824 */ /* 0x000fe200078e02ff */
[----:B------:R-:W-:Y:S01]  /*0ad0*/  LOP3.LUT R8, R9, UR18, R8, 0x96, !PT ;  /* 0x0000001209087c12 */ /* 0x000fe2000f8e9608 */
[----:B------:R-:W-:-:S02]  /*0ae0*/  IMAD R9, R6, -0x326172a9, RZ ;  /* 0xcd9e8d5706097824 */ /* 0x000fc400078e02ff */
[----:B------:R-:W-:-:S04]  /*0af0*/  IMAD.HI.U32 R6, R18, -0x326172a9, RZ ;  /* 0xcd9e8d5712067827 */ /* 0x000fc800078e00ff */
[----:B------:R-:W-:Y:S01]  /*0b00*/  IMAD.HI.U32 R7, R8, -0x2daee0ad, RZ ;  /* 0xd2511f5308077827 */ /* 0x000fe200078e00ff */
[----:B------:R-:W-:-:S03]  /*0b10*/  LOP3.LUT R23, R9, UR19, R6, 0x96, !PT ;  /* 0x0000001309177c12 */ /* 0x000fc6000f8e9606 */
[----:B------:R-:W-:Y:S01]  /*0b20*/  IMAD R9, R18, -0x326172a9, RZ ;  /* 0xcd9e8d5712097824 */ /* 0x000fe200078e02ff */
[----:B------:R-:W-:Y:S01]  /*0b30*/  LOP3.LUT R20, R20, UR4, R7, 0x96, !PT ;  /* 0x0000000414147c12 */ /* 0x000fe2000f8e9607 */
[----:B------:R-:W-:Y:S01]  /*0b40*/  UIADD3 UR4, UPT, UPT, UR7, -0x695add53, URZ ;  /* 0x96a522ad07047890 */ /* 0x000fe2000fffe0ff */
[----:B------:R-:W-:Y:S02]  /*0b50*/  IMAD R7, R8, -0x2daee0ad, RZ ;  /* 0xd2511f5308077824 */ /* 0x000fe400078e02ff */
[----:B------:R-:W-:Y:S01]  /*0b60*/  IMAD.HI.U32 R6, R23, -0x2daee0ad, RZ ;  /* 0xd2511f5317067827 */ /* 0x000fe200078e00ff */
[----:B------:R-:W-:-:S03]  /*0b70*/  UMOV UR7, URZ ;  /* 0x000000ff00077c82 */ /* 0x000fc60008000000 */
[C---:B------:R-:W-:Y:S01]  /*0b80*/  IMAD.HI.U32 R8, R20.reuse, -0x326172a9, RZ ;  /* 0xcd9e8d5714087827 */ /* 0x040fe200078e00ff */
[----:B------:R-:W-:Y:S01]  /*0b90*/  LOP3.LUT R6, R7, UR4, R6, 0x96, !PT ;  /* 0x0000000407067c12 */ /* 0x000fe2000f8e9606 */
[----:B------:R-:W-:Y:S02]  /*0ba0*/  UMOV UR4, URZ ;  /* 0x000000ff00047c82 */ /* 0x000fe40008000000 */
[----:B------:R-:W-:Y:S01]  /*0bb0*/  IMAD R23, R23, -0x2daee0ad, RZ ;  /* 0xd2511f5317177824 */ /* 0x000fe200078e02ff */
[----:B------:R-:W-:Y:S01]  /*0bc0*/  LOP3.LUT R7, R9, UR5, R8, 0x96, !PT ;  /* 0x0000000509077c12 */ /* 0x000fe2000f8e9608 */
[----:B------:R-:W-:Y:S02]  /*0bd0*/  HFMA2 R8, -RZ, RZ, 0, 0 ;  /* 0x00000000ff087431 */ /* 0x000fe400000001ff */
[----:B------:R-:W-:Y:S01]  /*0be0*/  IMAD.MOV.U32 R9, RZ, RZ, 0x1 ;  /* 0x00000001ff097424 */ /* 0x000fe200078e00ff */
[----:B------:R-:W-:Y:S01]  /*0bf0*/  UMOV UR5, URZ ;  /* 0x000000ff00057c82 */ /* 0x000fe20008000000 */
[----:B------:R-:W-:-:S07]  /*0c00*/  IMAD R24, R20, -0x326172a9, RZ ;  /* 0xcd9e8d5714187824 */ /* 0x000fce00078e02ff */
.L_x_155:
[----:B------:R-:W-:Y:S01]  /*0c10*/  UISETP.NE.AND UP0, UPT, UR5, 0x1, UPT ;  /* 0x000000010500788c */ /* 0x000fe2000bf05270 */
[----:B01----:R-:W-:Y:S02]  /*0c20*/  MOV R25, R8 ;  /* 0x0000000800197202 */ /* 0x003fe40000000f00 */
[----:B------:R-:W-:-:S06]  /*0c30*/  UMOV UR5, URZ ;  /* 0x000000ff00057c82 */ /* 0x000fcc0008000000 */
[----:B--2---:R-:W-:Y:S05]  /*0c40*/  BRA.U !UP0, `(.L_x_137) ;  /* 0x0000000d08287547 */ /* 0x004fea000b800000 */
[----:B------:R-:W-:Y:S01]  /*0c50*/  UISETP.NE.AND UP0, UPT, UR6, 0x1, UPT ;  /* 0x000000010600788c */ /* 0x000fe2000bf05270 */
[----:B------:R-:W-:Y:S01]  /*0c60*/  IMAD.MOV.U32 R26, RZ, RZ, R6 ;  /* 0x000000ffff1a7224 */ /* 0x000fe200078e0006 */
[----:B------:R-:W-:Y:S01]  /*0c70*/  UMOV UR7, 0x3 ;  /* 0x0000000300077882 */ /* 0x000fe20000000000 */
[----:B------:R-:W-:-:S06]  /*0c80*/  IMAD.MOV.U32 R8, RZ, RZ, R24 ;  /* 0x000000ffff087224 */ /* 0x000fcc00078e0018 */
[----:B------:R-:W-:Y:S05]  /*0c90*/  BRA.U !UP0, `(.L_x_138) ;  /* 0x00000009083c7547 */ /* 0x000fea000b800000 */
[----:B------:R-:W0:Y:S01]  /*0ca0*/  LDC R8, c[0x0][0x3b4] ;  /* 0x0000ed00ff087b82 */ /* 0x000e220000000800 */
[----:B------:R-:W-:Y:S01]  /*0cb0*/  UISETP.NE.AND UP0, UPT, UR6, 0x2, UPT ;  /* 0x000000020600788c */ /* 0x000fe2000bf05270 */
[C---:B0-----:R-:W-:Y:S01]  /*0cc0*/  IADD3 R26, PT, PT, R8.reuse, 0x1fd5c5a3, RZ ;  /* 0x1fd5c5a3081a7810 */ /* 0x041fe20007ffe0ff */
[----:B------:R-:W-:-:S07]  /*0cd0*/  VIADD R25, R8, 0x96a522ad ;  /* 0x96a522ad08197836 */ /* 0x000fce0000000000 */
[----:B------:R-:W-:Y:S05]  /*0ce0*/  BRA.U !UP0, `(.L_x_139) ;  /* 0x0000000508207547 */ /* 0x000fea000b800000 */
[----:B------:R-:W-:-:S09]  /*0cf0*/  UISETP.NE.AND UP0, UPT, UR6, 0x3, UPT ;  /* 0x000000030600788c */ /* 0x000fd2000bf05270 */
[----:B------:R-:W-:Y:S05]  /*0d00*/  BRA.U UP0, `(.L_x_140) ;  /* 0x0000000500047547 */ /* 0x000fea000b800000 */
[----:B------:R-:W-:Y:S01]  /*0d10*/  UIADD3 UR4, UPT, UPT, UR4, 0x1, URZ ;  /* 0x0000000104047890 */ /* 0x000fe2000fffe0ff */
[----:B------:R-:W0:Y:S03]  /*0d20*/  LDCU UR5, c[0x0][0x3b0] ;  /* 0x00007600ff0577ac */ /* 0x000e260008000800 */
[----:B------:R-:W-:Y:S02]  /*0d30*/  UISETP.NE.AND UP0, UPT, UR4, URZ, UPT ;  /* 0x000000ff0400728c */ /* 0x000fe4000bf05270 */
[----:B------:R-:W-:-:S07]  /*0d40*/  UIMAD.WIDE.U32 UR6, UR4, -0x2daee0ad, URZ ;  /* 0xd2511f53040678a5 */ /* 0x000fce000f8e00ff */
[----:B------:R-:W-:Y:S05]  /*0d50*/  BRA.U UP0, `(.L_x_141) ;  /* 0x0000000100207547 */ /* 0x000fea000b800000 */
        /* <DEDUP_REMOVED lines=8> */
.L_x_141:
[----:B------:R-:W-:Y:S01]  /*0de0*/  LOP3.LUT R6, R5, UR7, R8, 0x96, !PT ;  /* 0x0000000705067c12 */ /* 0x000fe2000f8e9608 */
[----:B------:R-:W-:Y:S01]  /*0df0*/  IMAD.WIDE.U32 R18, R4, -0x326172a9, RZ ;  /* 0xcd9e8d5704127825 */ /* 0x000fe200078e00ff */
[----:B0-----:R-:W-:-:S03]  /*0e00*/  UIADD3 UR7, UPT, UPT, UR5, -0x61c88647, URZ ;  /* 0x9e3779b905077890 */ /* 0x001fc6000fffe0ff */
[----:B------:R-:W-:Y:S01]  /*0e10*/  IMAD.WIDE.U32 R6, R6, -0x326172a9, RZ ;  /* 0xcd9e8d5706067825 */ /* 0x000fe200078e00ff */
[----:B------:R-:W-:-:S04]  /*0e20*/  LOP3.LUT R19, R22, UR5, R19, 0x96, !PT ;  /* 0x0000000516137c12 */ /* 0x000fc8000f8e9613 */
[----:B------:R-:W-:Y:S01]  /*0e30*/  LOP3.LUT R28, R18, UR7, R7, 0x96, !PT ;  /* 0x00000007121c7c12 */ /* 0x000fe2000f8e9607 */
[----:B------:R-:W-:Y:S01]  /*0e40*/  IMAD.WIDE.U32 R18, R19, -0x2daee0ad, RZ ;  /* 0xd2511f5313127825 */ /* 0x000fe200078e00ff */
[----:B------:R-:W-:-:S03]  /*0e50*/  UMOV UR7, 0x1 ;  /* 0x0000000100077882 */ /* 0x000fc60000000000 */
[----:B------:R-:W-:Y:S02]  /*0e60*/  VIADD R7, R8, 0xbb67ae85 ;  /* 0xbb67ae8508077836 */ /* 0x000fe40000000000 */
[----:B------:R-:W-:-:S03]  /*0e70*/  IMAD.WIDE.U32 R28, R28, -0x2daee0ad, RZ ;  /* 0xd2511f531c1c7825 */ /* 0x000fc600078e00ff */
[----:B------:R-:W-:Y:S01]  /*0e80*/  LOP3.LUT R20, R7, UR6, R19, 0x96, !PT ;  /* 0x0000000607147c12 */ /* 0x000fe2000f8e9613 */
[----:B------:R-:W-:Y:S01]  /*0e90*/  UIADD3 UR6, UPT, UPT, UR5, 0x3c6ef372, URZ ;  /* 0x3c6ef37205067890 */ /* 0x000fe2000fffe0ff */
[----:B------:R-:W-:-:S03]  /*0ea0*/  IADD3 R7, PT, PT, R8, 0x76cf5d0a, RZ ;  /* 0x76cf5d0a08077810 */ /* 0x000fc60007ffe0ff */
[----:B------:R-:W-:Y:S01]  /*0eb0*/  IMAD.WIDE.U32 R20, R20, -0x326172a9, RZ ;  /* 0xcd9e8d5714147825 */ /* 0x000fe200078e00ff */
[----:B------:R-:W-:-:S04]  /*0ec0*/  LOP3.LUT R7, R7, R18, R29, 0x96, !PT ;  /* 0x0000001207077212 */ /* 0x000fc800078e961d */
[----:B------:R-:W-:Y:S01]  /*0ed0*/  LOP3.LUT R18, R6, UR6, R21, 0x96, !PT ;  /* 0x0000000606127c12 */ /* 0x000fe2000f8e9615 */
[----:B------:R-:W-:Y:S01]  /*0ee0*/  UIADD3 UR6, UPT, UPT, UR5, -0x255992d5, URZ ;  /* 0xdaa66d2b05067890 */ /* 0x000fe2000fffe0ff */
[----:B------:R-:W-:Y:S01]  /*0ef0*/  IMAD.WIDE.U32 R6, R7, -0x326172a9, RZ ;  /* 0xcd9e8d5707067825 */ /* 0x000fe200078e00ff */
[----:B------:R-:W-:-:S03]  /*0f00*/  UIADD3 UR5, UPT, UPT, UR5, -0x700cb87f, URZ ;  /* 0x8ff3478105057890 */ /* 0x000fc6000fffe0ff */
        /* <DEDUP_REMOVED lines=18> */
[----:B------:R-:W-:Y:S01]  /*1030*/  VIADD R7, R8, 0xdb3d7428 ;  /* 0xdb3d742808077836 */ /* 0x000fe20000000000 */
[----:B------:R-:W-:Y:S01]  /*1040*/  LOP3.LUT R26, R26, R28, R19, 0x96, !PT ;  /* 0x0000001c1a1a7212 */ /* 0x000fe200078e9613 */
[----:B------:R-:W-:Y:S01]  /*1050*/  IMAD.WIDE.U32 R20, R20, -0x2daee0ad, RZ ;  /* 0xd2511f5314147825 */ /* 0x000fe200078e00ff */
[----:B------:R-:W-:-:S03]  /*1060*/  MOV R8, R23 ;  /* 0x0000001700087202 */ /* 0x000fc60000000f00 */
[----:B------:R-:W-:Y:S01]  /*1070*/  IMAD.WIDE.U32 R26, R26, -0x326172a9, RZ ;  /* 0xcd9e8d571a1a7825 */ /* 0x000fe200078e00ff */
[----:B------:R-:W-:-:S04]  /*1080*/  LOP3.LUT R7, R7, R18, R21, 0x96, !PT ;  /* 0x0000001207077212 */ /* 0x000fc800078e9615 */
[----:B------:R-:W-:Y:S01]  /*1090*/  LOP3.LUT R18, R6, UR19, R27, 0x96, !PT ;  /* 0x0000001306127c12 */ /* 0x000fe2000f8e961b */
[----:B------:R-:W-:-:S04]  /*10a0*/  IMAD.WIDE.U32 R6, R7, -0x326172a9, RZ ;  /* 0xcd9e8d5707067825 */ /* 0x000fc800078e00ff */
[----:B------:R-:W-:Y:S01]  /*10b0*/  IMAD.WIDE.U32 R18, R18, -0x2daee0ad, RZ ;  /* 0xd2511f5312127825 */ /* 0x000fe200078e00ff */
[----:B------:R-:W-:-:S03]  /*10c0*/  LOP3.LUT R26, R26, UR5, R7, 0x96, !PT ;  /* 0x000000051a1a7c12 */ /* 0x000fc6000f8e9607 */
[----:B------:R-:W-:Y:S01]  /*10d0*/  IMAD.MOV.U32 R24, RZ, RZ, R6 ;  /* 0x000000ffff187224 */ /* 0x000fe200078e0006 */
[----:B------:R-:W-:Y:S01]  /*10e0*/  LOP3.LUT R6, R25, R20, R19, 0x96, !PT ;  /* 0x0000001419067212 */ /* 0x000fe200078e9613 */
[----:B------:R-:W-:Y:S02]  /*10f0*/  IMAD.MOV.U32 R23, RZ, RZ, R18 ;  /* 0x000000ffff177224 */ /* 0x000fe400078e0012 */
[----:B------:R-:W-:Y:S01]  /*1100*/  IMAD.MOV.U32 R7, RZ, RZ, R26 ;  /* 0x000000ffff077224 */ /* 0x000fe200078e001a */
[----:B------:R-:W-:Y:S06]  /*1110*/  BRA `(.L_x_138) ;  /* 0x00000004001c7947 */ /* 0x000fec0003800000 */
.L_x_140:
[----:B------:R-:W-:Y:S01]  /*1120*/  ISETP.NE.AND P2, PT, RZ, UR6, PT ;  /* 0x00000006ff007c0c */ /* 0x000fe2000bf45270 */
[----:B------:R-:W-:Y:S01]  /*1130*/  UIADD3 UR7, UPT, UPT, UR6, 0x2, URZ ;  /* 0x0000000206077890 */ /* 0x000fe2000fffe0ff */
[-C--:B------:R-:W-:Y:S02]  /*1140*/  MOV R8, R7.reuse ;  /* 0x0000000700087202 */ /* 0x080fe40000000f00 */
[----:B------:R-:W-:Y:S01]  /*1150*/  SEL R26, R24, R7, !P2 ;  /* 0x00000007181a7207 */ /* 0x000fe20005000000 */
[----:B------:R-:W-:Y:S08]  /*1160*/  BRA `(.L_x_138) ;  /* 0x0000000400087947 */ /* 0x000ff00003800000 */
.L_x_139:
[----:B------:R-:W-:Y:S01]  /*1170*/  UIADD3 UR4, UPT, UPT, UR4, 0x1, URZ ;  /* 0x0000000104047890 */ /* 0x000fe2000fffe0ff */
[----:B------:R-:W0:Y:S03]  /*1180*/  LDCU UR5, c[0x0][0x3b0] ;  /* 0x00007600ff0577ac */ /* 0x000e260008000800 */
[----:B------:R-:W-:Y:S02]  /*1190*/  UISETP.NE.AND UP0, UPT, UR4, URZ, UPT ;  /* 0x000000ff0400728c */ /* 0x000fe4000bf05270 */
[----:B------:R-:W-:-:S07]  /*11a0*/  UIMAD.WIDE.U32 UR6, UR4, -0x2daee0ad, URZ ;  /* 0xd2511f53040678a5 */ /* 0x000fce000f8e00ff */
[----:B------:R-:W-:Y:S05]  /*11b0*/  BRA.U UP0, `(.L_x_142) ;  /* 0x0000000100207547 */ /* 0x000fea000b800000 */
        /* <DEDUP_REMOVED lines=8> */
.L_x_142:
[----:B------:R-:W-:Y:S01]  /*1240*/  LOP3.LUT R26, R5, UR7, R8, 0x96, !PT ;  /* 0x00000007051a7c12 */ /* 0x000fe2000f8e9608 */
[----:B------:R-:W-:Y:S01]  /*1250*/  IMAD.WIDE.U32 R18, R4, -0x326172a9, RZ ;  /* 0xcd9e8d5704127825 */ /* 0x000fe200078e00ff */
[----:B0-----:R-:W-:-:S03]  /*1260*/  UIADD3 UR7, UPT, UPT, UR5, -0x61c88647, URZ ;  /* 0x9e3779b905077890 */ /* 0x001fc6000fffe0ff */
[----:B------:R-:W-:Y:S01]  /*1270*/  IMAD.WIDE.U32 R26, R26, -0x326172a9, RZ ;  /* 0xcd9e8d571a1a7825 */ /* 0x000fe200078e00ff */
[----:B------:R-:W-:-:S03]  /*1280*/  LOP3.LUT R19, R22, UR5, R19, 0x96, !PT ;  /* 0x0000000516137c12 */ /* 0x000fc6000f8e9613 */
[----:B------:R-:W-:Y:S01]  /*1290*/  VIADD R7, R8, 0xbb67ae85 ;  /* 0xbb67ae8508077836 */ /* 0x000fe20000000000 */
[----:B------:R-:W-:Y:S01]  /*12a0*/  LOP3.LUT R20, R18, UR7, R27, 0x96, !PT ;  /* 0x0000000712147c12 */ /* 0x000fe2000f8e961b */
[----:B------:R-:W-:Y:S01]  /*12b0*/  IMAD.WIDE.U32 R18, R19, -0x2daee0ad, RZ ;  /* 0xd2511f5313127825 */ /* 0x000fe200078e00ff */
[----:B------:R-:W-:-:S03]  /*12c0*/  UMOV UR7, URZ ;  /* 0x000000ff00077c82 */ /* 0x000fc60008000000 */
[----:B------:R-:W-:Y:S01]  /*12d0*/  IMAD.WIDE.U32 R20, R20, -0x2daee0ad, RZ ;  /* 0xd2511f5314147825 */ /* 0x000fe200078e00ff */
[----:B------:R-:W-:Y:S01]  /*12e0*/  LOP3.LUT R7, R7, UR6, R19, 0x96, !PT ;  /* 0x0000000607077c12 */ /* 0x000fe2000f8e9613 */
[----:B------:R-:W-:Y:S02]  /*12f0*/  UIADD3 UR6, UPT, UPT, UR5, 0x3c6ef372, URZ ;  /* 0x3c6ef37205067890 */ /* 0x000fe4000fffe0ff */
[----:B------:R-:W-:-:S05]  /*1300*/  VIADD R19, R8, 0x76cf5d0a ;  /* 0x76cf5d0a08137836 */ /* 0x000fca0000000000 */
[----:B------:R-:W-:Y:S01]  /*1310*/  LOP3.LUT R21, R19, R18, R21, 0x96, !PT ;  /* 0x0000001213157212 */ /* 0x000fe200078e9615 */
[----:B------:R-:W-:Y:S01]  /*1320*/  IMAD.WIDE.U32 R18, R7, -0x326172a9, RZ ;  /* 0xcd9e8d5707127825 */ /* 0x000fe200078e00ff */
[----:B------:R-:W-:-:S04]  /*1330*/  IADD3 R7, PT, PT, R8, 0x1fd5c5a3, RZ ;  /* 0x1fd5c5a308077810 */ /* 0x000fc80007ffe0ff */
[----:B------:R-:W-:Y:S01]  /*1340*/  LOP3.LUT R26, R26, UR6, R19, 0x96, !PT ;  /* 0x000000061a1a7c12 */ /* 0x000fe2000f8e9613 */
[----:B------:R-:W-:Y:S02]  /*1350*/  UIADD3 UR6, UPT, UPT, UR5, -0x255992d5, URZ ;  /* 0xdaa66d2b05067890 */ /* 0x000fe4000fffe0ff */
[----:B------:R-:W-:Y:S02]  /*1360*/  UIADD3 UR5, UPT, UPT, UR5, -0x700cb87f, URZ ;  /* 0x8ff3478105057890 */ /* 0x000fe4000fffe0ff */
[----:B------:R-:W-:-:S05]  /*1370*/  IMAD.WIDE.U32 R26, R26, -0x2daee0ad, RZ ;  /* 0xd2511f531a1a7825 */ /* 0x000fca00078e00ff */
[----:B------:R-:W-:Y:S01]  /*1380*/  LOP3.LUT R19, R20, UR9, R27, 0x96, !PT ;  /* 0x0000000914137c12 */ /* 0x000fe2000f8e961b */
        /* <DEDUP_REMOVED lines=15> */
[----:B------:R-:W-:Y:S01]  /*1480*/  LOP3.LUT R28, R7, R20, R27, 0x96, !PT ;  /* 0x00000014071c7212 */ /* 0x000fe200078e961b */
[----:B------:R-:W-:-:S04]  /*1490*/  IMAD.WIDE.U32 R20, R21, -0x326172a9, RZ ;  /* 0xcd9e8d5715147825 */ /* 0x000fc800078e00ff */
[----:B------:R-:W-:Y:S01]  /*14a0*/  IMAD.WIDE.U32 R28, R28, -0x326172a9, RZ ;  /* 0xcd9e8d571c1c7825 */ /* 0x000fe200078e00ff */
[----:B------:R-:W-:-:S03]  /*14b0*/  LOP3.LUT R18, R18, UR18, R21, 0x96, !PT ;  /* 0x0000001212127c12 */ /* 0x000fc6000f8e9615 */
[----:B------:R-:W-:Y:S01]  /*14c0*/  VIADD R7, R8, 0xdb3d7428 ;  /* 0xdb3d742808077836 */ /* 0x000fe20000000000 */
[----:B------:R-:W-:Y:S01]  /*14d0*/  LOP3.LUT R20, R20, UR19, R29, 0x96, !PT ;  /* 0x0000001314147c12 */ /* 0x000fe2000f8e961d */
[----:B------:R-:W-:-:S04]  /*14e0*/  IMAD.WIDE.U32 R18, R18, -0x2daee0ad, RZ ;  /* 0xd2511f5312127825 */ /* 0x000fc800078e00ff */
[----:B------:R-:W-:Y:S01]  /*14f0*/  IMAD.WIDE.U32 R20, R20, -0x2daee0ad, RZ ;  /* 0xd2511f5314147825 */ /* 0x000fe200078e00ff */
[----:B------:R-:W-:-:S03]  /*1500*/  LOP3.LUT R26, R7, R26, R19, 0x96, !PT ;  /* 0x0000001a071a7212 */ /* 0x000fc600078e9613 */
[----:B------:R-:W-:Y:S01]  /*1510*/  IMAD.MOV.U32 R8, RZ, RZ, R6 ;  /* 0x000000ffff087224 */ /* 0x000fe200078e0006 */
[----:B------:R-:W-:Y:S01]  /*1520*/  LOP3.LUT R18, R25, R18, R21, 0x96, !PT ;  /* 0x0000001219127212 */ /* 0x000fe200078e9615 */
[----:B------:R-:W-:-:S03]  /*1530*/  IMAD.WIDE.U32 R26, R26, -0x326172a9, RZ ;  /* 0xcd9e8d571a1a7825 */ /* 0x000fc600078e00ff */
[----:B------:R-:W-:Y:S01]  /*1540*/  MOV R6, R18 ;  /* 0x0000001200067202 */ /* 0x000fe20000000f00 */
[----:B------:R-:W-:Y:S01]  /*1550*/  IMAD.MOV.U32 R24, RZ, RZ, R26 ;  /* 0x000000ffff187224 */ /* 0x000fe200078e001a */
[----:B------:R-:W-:Y:S01]  /*1560*/  MOV R26, R23 ;  /* 0x00000017001a7202 */ /* 0x000fe20000000f00 */
[----:B------:R-:W-:Y:S01]  /*1570*/  IMAD.MOV.U32 R23, RZ, RZ, R20 ;  /* 0x000000ffff177224 */ /* 0x000fe200078e0014 */
[----:B------:R-:W-:-:S07]  /*1580*/  LOP3.LUT R7, R28, UR5, R27, 0x96, !PT ;  /* 0x000000051c077c12 */ /* 0x000fce000f8e961b */
.L_x_138:
[----:B------:R-:W-:Y:S01]  /*1590*/  I2FP.F32.U32 R8, R8 ;  /* 0x0000000800087245 */ /* 0x000fe20000201000 */
[----:B------:R-:W-:Y:S01]  /*15a0*/  IMAD.MOV.U32 R19, RZ, RZ, 0x2f800000 ;  /* 0x2f800000ff137424 */ /* 0x000fe200078e00ff */
[----:B------:R-:W-:Y:S01]  /*15b0*/  BSSY.RECONVERGENT B0, `(.L_x_143) ;  /* 0x000002d000007945 */ /* 0x000fe20003800200 */
[----:B------:R-:W-:Y:S02]  /*15c0*/  IMAD.MOV.U32 R21, RZ, RZ, 0x3e055027 ;  /* 0x3e055027ff157424 */ /* 0x000fe400078e00ff */
[----:B------:R-:W-:-:S05]  /*15d0*/  FFMA R8, R8, R19, 1.1641532182693481445e-10 ;  /* 0x2f00000008087423 */ /* 0x000fca0000000013 */
[----:B------:R-:W-:-:S04]  /*15e0*/  FSETP.GEU.AND P2, PT, R8, 1.175494350822287508e-38, PT ;  /* 0x008000000800780b */ /* 0x000fc80003f4e000 */
[----:B------:R-:W-:-:S09]  /*15f0*/  FSEL R20, RZ, -23, P2 ;  /* 0xc1b80000ff147808 */ /* 0x000fd20001000000 */
[----:B------:R-:W-:-:S04]  /*1600*/  @!P2 FMUL R8, R8, 8388608 ;  /* 0x4b0000000808a820 */ /* 0x000fc80000400000 */
[C---:B------:R-:W-:Y:S01]  /*1610*/  VIADD R19, R8.reuse, 0xc0d55555 ;  /* 0xc0d5555508137836 */ /* 0x040fe20000000000 */
[----:B------:R-:W-:-:S04]  /*1620*/  ISETP.GT.U32.AND P2, PT, R8, 0x7f7fffff, PT ;  /* 0x7f7fffff0800780c */ /* 0x000fc80003f44070 */
[----:B------:R-:W-:-:S04]  /*1630*/  LOP3.LUT R19, R19, 0xff800000, RZ, 0xc0, !PT ;  /* 0xff80000013137812 */ /* 0x000fc800078ec0ff */
[-C--:B------:R-:W-:Y:S02]  /*1640*/  IADD3 R18, PT, PT, R8, -R19.reuse, RZ ;  /* 0x8000001308127210 */ /* 0x080fe40007ffe0ff */
[----:B------:R-:W-:-:S03]  /*1650*/  I2FP.F32.S32 R19, R19 ;  /* 0x0000001300137245 */ /* 0x000fc60000201400 */
[----:B------:R-:W-:Y:S02]  /*1660*/  FADD R18, R18, -1 ;  /* 0xbf80000012127421 */ /* 0x000fe40000000000 */
[----:B------:R-:W-:Y:S01]  /*1670*/  FFMA R19, R19, 1.1920928955078125e-07, R20 ;  /* 0x3400000013137823 */ /* 0x000fe20000000014 */
[----:B------:R-:W-:Y:S01]  /*1680*/  I2FP.F32.U32 R20, R26 ;  /* 0x0000001a00147245 */ /* 0x000fe20000201000 */
[----:B------:R-:W-:-:S04]  /*1690*/  FFMA R21, R18, -R21, 0.14084610342979431152 ;  /* 0x3e1039f612157423 */ /* 0x000fc80000000815 */
        /* <DEDUP_REMOVED lines=9> */
[----:B------:R-:W-:-:S03]  /*1730*/  IMAD.MOV.U32 R21, RZ, RZ, 0x7f800000 ;  /* 0x7f800000ff157424 */ /* 0x000fc600078e00ff */
[----:B------:R-:W-:Y:S01]  /*1740*/  FFMA R18, R19, 0.69314718246459960938, R18 ;  /* 0x3f31721813127823 */ /* 0x000fe20000000012 */
[C---:B------:R-:W-:Y:S01]  /*1750*/  @P2 FFMA R18, R8.reuse, R21, +INF ;  /* 0x7f80000008122423 */ /* 0x040fe20000000015 */
[----:B------:R-:W-:Y:S01]  /*1760*/  FSETP.NEU.AND P2, PT, R8, RZ, PT ;  /* 0x000000ff0800720b */ /* 0x000fe20003f4d000 */
[----:B------:R-:W-:Y:S02]  /*1770*/  IMAD.MOV.U32 R19, RZ, RZ, 0x30c90fdb ;  /* 0x30c90fdbff137424 */ /* 0x000fe400078e00ff */
[----:B------:R-:W-:Y:S02]  /*1780*/  FMUL R18, R18, -2 ;  /* 0xc000000012127820 */ /* 0x000fe40000400000 */
[----:B------:R-:W-:-:S03]  /*1790*/  FFMA R20, R20, R19, 7.314590599882819788e-10 ;  /* 0x30490fdb14147423 */ /* 0x000fc60000000013 */
[----:B------:R-:W-:-:S04]  /*17a0*/  FSEL R21, R18, +INF , P2 ;  /* 0x7f80000012157808 */ /* 0x000fc80001000000 */
[----:B------:R-:W-:Y:S01]  /*17b0*/  IADD3 R8, PT, PT, R21, -0xd000000, RZ ;  /* 0xf300000015087810 */ /* 0x000fe20007ffe0ff */
[----:B------:R0:W1:Y:S03]  /*17c0*/  MUFU.RSQ R18, R21 ;  /* 0x0000001500127308 */ /* 0x0000660000001400 */
[----:B------:R-:W-:-:S13]  /*17d0*/  ISETP.GT.U32.AND P2, PT, R8, 0x727fffff, PT ;  /* 0x727fffff0800780c */ /* 0x000fda0003f44070 */
[----:B0-----:R-:W-:Y:S05]  /*17e0*/  @!P2 BRA `(.L_x_144) ;  /* 0x000000000014a947 */ /* 0x001fea0003800000 */
[----:B------:R-:W-:Y:S01]  /*17f0*/  BSSY.RECONVERGENT B1, `(.L_x_145) ;  /* 0x0000003000017945 */ /* 0x000fe20003800200 */
[----:B-1----:R-:W-:-:S07]  /*1800*/  MOV R18, 0x1820 ;  /* 0x0000182000127802 */ /* 0x002fce0000000f00 */
[----:B------:R-:W-:Y:S05]  /*1810*/  CALL.REL.NOINC `($__internal_5_$__cuda_sm20_sqrt_rn_f32_slowpath) ;  /* 0x0000000c00f87944 */ /* 0x000fea0003c00000 */
[----:B------:R-:W-:Y:S05]  /*1820*/  BSYNC.RECONVERGENT B1 ;  /* 0x0000000000017941 */ /* 0x000fea0003800200 */
.L_x_145:
[----:B------:R-:W-:Y:S05]  /*1830*/  BRA `(.L_x_146) ;  /* 0x0000000000107947 */ /* 0x000fea0003800000 */
.L_x_144:
[----:B-1----:R-:W-:Y:S01]  /*1840*/  FMUL.FTZ R8, R21, R18 ;  /* 0x0000001215087220 */ /* 0x002fe20000410000 */
[----:B------:R-:W-:-:S03]  /*1850*/  FMUL.FTZ R18, R18, 0.5 ;  /* 0x3f00000012127820 */ /* 0x000fc60000410000 */
[----:B------:R-:W-:-:S04]  /*1860*/  FFMA R19, -R8, R8, R21 ;  /* 0x0000000808137223 */ /* 0x000fc80000000115 */
[----:B------:R-:W-:-:S07]  /*1870*/  FFMA R8, R19, R18, R8 ;  /* 0x0000001213087223 */ /* 0x000fce0000000008 */
.L_x_146:
[----:B------:R-:W-:Y:S05]  /*1880*/  BSYNC.RECONVERGENT B0 ;  /* 0x0000000000007941 */ /* 0x000fea0003800200 */
.L_x_143:
[----:B------:R-:W-:Y:S01]  /*1890*/  FMUL.RZ R20, R20, 0.15915493667125701904 ;  /* 0x3e22f98314147820 */ /* 0x000fe2000040c000 */
[----:B------:R-:W-:-:S03]  /*18a0*/  UMOV UR5, 0x1 ;  /* 0x0000000100057882 */ /* 0x000fc60000000000 */
[----:B------:R-:W0:Y:S08]  /*18b0*/  MUFU.SIN R25, R20 ;  /* 0x0000001400197308 */ /* 0x000e300000000400 */
[----:B------:R-:W1:Y:S01]  /*18c0*/  MUFU.COS R19, R20 ;  /* 0x0000001400137308 */ /* 0x000e620000000000 */
[-C--:B0-----:R-:W-:Y:S01]  /*18d0*/  FMUL R25, R25, R8.reuse ;  /* 0x0000000819197220 */ /* 0x081fe20000400000 */
[----:B-1----:R-:W-:-:S07]  /*18e0*/  FMUL R8, R19, R8 ;  /* 0x0000000813087220 */ /* 0x002fce0000400000 */
.L_x_137:
[----:B------:R-:W0:Y:S01]  /*18f0*/  F2F.F64.F32 R26, R25 ;  /* 0x00000019001a7310 */ /* 0x000e220000201800 */
[----:B------:R-:W-:Y:S01]  /*1900*/  IMAD.MOV.U32 R20, RZ, RZ, 0x652b82fe ;  /* 0x652b82feff147424 */ /* 0x000fe200078e00ff */
[----:B------:R-:W-:Y:S01]  /*1910*/  MOV R21, 0x3ff71547 ;  /* 0x3ff7154700157802 */ /* 0x000fe20000000f00 */
        /* <DEDUP_REMOVED lines=13> */
[----:B------:R-:W-:Y:S01]  /*19f0*/  UMOV UR21, 0x3e5ade15 ;  /* 0x3e5ade1500157882 */ /* 0x000fe20000000000 */
[----:B------:R-:W-:-:S06]  /*1a00*/  IMAD.MOV.U32 R19, RZ, RZ, 0x3e928af3 ;  /* 0x3e928af3ff137424 */ /* 0x000fcc00078e00ff */
        /* <DEDUP_REMOVED lines=27> */
[----:B------:R-:W-:Y:S01]  /*1bc0*/  LEA R29, R20, R19, 0x14 ;  /* 0x00000013141d7211 */ /* 0x000fe200078ea0ff */
        /* <DEDUP_REMOVED lines=9> */
[----:B------:R-:W-:Y:S01]  /*1c60*/  @!P3 LEA R19, R21, R19, 0x14 ;  /* 0x000000131513b211 */ /* 0x000fe200078ea0ff */
[----:B------:R-:W-:-:S05]  /*1c70*/  @!P3 IMAD.IADD R20, R20, 0x1, -R21 ;  /* 0x000000011414b824 */ /* 0x000fca00078e0a15 */
[----:B------:R-:W-:Y:S01]  /*1c80*/  @!P3 LEA R21, R20, 0x3ff00000, 0x14 ;  /* 0x3ff000001415b811 */ /* 0x000fe200078ea0ff */
[----:B------:R-:W-:-:S06]  /*1c90*/  @!P3 IMAD.MOV.U32 R20, RZ, RZ, RZ ;  /* 0x000000ffff14b224 */ /* 0x000fcc00078e00ff */
[----:B------:R-:W-:-:S11]  /*1ca0*/  @!P3 DMUL R28, R18, R20 ;  /* 0x00000014121cb228 */ /* 0x000fd60000000000 */
.L_x_148:
[----:B------:R-:W-:Y:S05]  /*1cb0*/  BSYNC.RECONVERGENT B0 ;  /* 0x0000000000007941 */ /* 0x000fea0003800200 */
.L_x_147:
[----:B------:R-:W-:Y:S01]  /*1cc0*/  DMUL R14, R28, R14 ;  /* 0x0000000e1c0e7228 */ /* 0x000fe20000000000 */
[----:B------:R-:W-:-:S06]  /*1cd0*/  IMAD R25, R16, 0x8, R2 ;  /* 0x0000000810197824 */ /* 0x000fcc00078e0202 */
[----:B------:R0:W-:Y:S01]  /*1ce0*/  STS.64 [R3], R14 ;  /* 0x0000000e03007388 */ /* 0x0001e20000000a00 */
[----:B------:R-:W-:-:S07]  /*1cf0*/  DMUL R18, R14, R14 ;  /* 0x0000000e0e127228 */ /* 0x000fce0000000000 */
[----:B------:R0:W-:Y:S01]  /*1d00*/  STS.64 [R25], R18 ;  /* 0x0000001219007388 */ /* 0x0001e20000000a00 */
[----:B------:R-:W-:Y:S06]  /*1d10*/  BAR.SYNC.DEFER_BLOCKING 0x0 ;  /* 0x0000000000007b1d */ /* 0x000fec0000010000 */
[----:B------:R-:W-:Y:S05]  /*1d20*/  @!P0 BRA `(.L_x_149) ;  /* 0x0000000000508947 */ /* 0x000fea0003800000 */
[----:B------:R-:W-:-:S07]  /*1d30*/  MOV R26, R0 ;  /* 0x00000000001a7202 */ /* 0x000fce0000000f00 */
.L_x_152:
[----:B------:R-:W-:Y:S01]  /*1d40*/  SHF.R.U32.HI R27, RZ, 0x1, R26 ;  /* 0x00000001ff1b7819 */ /* 0x000fe2000001161a */
[----:B------:R-:W-:Y:S03]  /*1d50*/  BSSY.RECONVERGENT B0, `(.L_x_150) ;  /* 0x000000d000007945 */ /* 0x000fe60003800200 */
[----:B------:R-:W-:-:S13]  /*1d60*/  ISETP.GE.U32.AND P2, PT, R16, R27, PT ;  /* 0x0000001b1000720c */ /* 0x000fda0003f46070 */
[----:B-1----:R-:W-:Y:S05]  /*1d70*/  @P2 BRA `(.L_x_151) ;  /* 0x0000000000282947 */ /* 0x002fea0003800000 */
[C---:B------:R-:W-:Y:S01]  /*1d80*/  IMAD R28, R27.reuse, 0x8, R3 ;  /* 0x000000081b1c7824 */ /* 0x040fe200078e0203 */
[----:B0-----:R-:W-:Y:S01]  /*1d90*/  LDS.64 R18, [R3] ;  /* 0x0000000003127984 */ /* 0x001fe20000000a00 */
        /* <DEDUP_REMOVED lines=8> */
.L_x_151:
[----:B------:R-:W-:Y:S05]  /*1e20*/  BSYNC.RECONVERGENT B0 ;  /* 0x0000000000007941 */ /* 0x000fea0003800200 */
.L_x_150:
[----:B------:R-:W-:Y:S01]  /*1e30*/  BAR.SYNC.DEFER_BLOCKING 0x0 ;  /* 0x0000000000007b1d */ /* 0x000fe20000010000 */
[----:B------:R-:W-:Y:S02]  /*1e40*/  ISETP.GT.U32.AND P2, PT, R26, 0x3, PT ;  /* 0x000000031a00780c */ /* 0x000fe40003f44070 */
[----:B------:R-:W-:-:S11]  /*1e50*/  MOV R26, R27 ;  /* 0x0000001b001a7202 */ /* 0x000fd60000000f00 */
[----:B------:R-:W-:Y:S05]  /*1e60*/  @P2 BRA `(.L_x_152) ;  /* 0xfffffffc00b42947 */ /* 0x000fea000383ffff */
.L_x_149:
[----:B------:R-:W-:Y:S04]  /*1e70*/  BSSY.RECONVERGENT B0, `(.L_x_153) ;  /* 0x000000d000007945 */ /* 0x000fe80003800200 */
[----:B------:R-:W-:Y:S05]  /*1e80*/  @P1 BRA `(.L_x_154) ;  /* 0x00000000002c1947 */ /* 0x000fea0003800000 */
[----:B------:R-:W2:Y:S01]  /*1e90*/  S2UR UR8, SR_CgaCtaId ;  /* 0x00000000000879c3 */ /* 0x000ea20000008800 */
[----:B------:R-:W-:Y:S01]  /*1ea0*/  UMOV UR6, 0x400 ;  /* 0x0000040000067882 */ /* 0x000fe20000000000 */
[----:B------:R-:W-:Y:S06]  /*1eb0*/  LDS.64 R20, [R2] ;  /* 0x0000000002147984 */ /* 0x000fec0000000a00 */
[----:B01----:R-:W0:Y:S01]  /*1ec0*/  LDC.64 R18, c[0x0][0x3b8] ;  /* 0x0000ee00ff127b82 */ /* 0x003e220000000a00 */
[----:B--2---:R-:W-:Y:S01]  /*1ed0*/  ULEA UR6, UR8, UR6, 0x18 ;  /* 0x0000000608067291 */ /* 0x004fe2000f8ec0ff */
[----:B0-----:R-:W-:-:S08]  /*1ee0*/  IMAD.WIDE.U32 R18, R9, 0x8, R18 ;  /* 0x0000000809127825 */ /* 0x001fd000078e0012 */
[----:B------:R-:W0:Y:S04]  /*1ef0*/  LDS.64 R26, [UR6] ;  /* 0x00000006ff1a7984 */ /* 0x000e280008000a00 */
[----:B0-----:R0:W-:Y:S02]  /*1f00*/  REDG.E.ADD.F64.RN.STRONG.GPU desc[UR10][R18.64], R26 ;  /* 0x0000001a120079a6 */ /* 0x0011e4000c12ff0a */
[----:B0-----:R-:W0:Y:S02]  /*1f10*/  LDC.64 R18, c[0x0][0x3c0] ;  /* 0x0000f000ff127b82 */ /* 0x001e240000000a00 */
[----:B0-----:R-:W-:-:S05]  /*1f20*/  IMAD.WIDE.U32 R18, R9, 0x8, R18 ;  /* 0x0000000809127825 */ /* 0x001fca00078e0012 */
[----:B------:R2:W-:Y:S02]  /*1f30*/  REDG.E.ADD.F64.RN.STRONG.GPU desc[UR10][R18.64], R20 ;  /* 0x00000014120079a6 */ /* 0x0005e4000c12ff0a */
.L_x_154:
[----:B------:R-:W-:Y:S05]  /*1f40*/  BSYNC.RECONVERGENT B0 ;  /* 0x0000000000007941 */ /* 0x000fea0003800200 */
.L_x_153:
[----:B------:R-:W3:Y:S02]  /*1f50*/  LDCU UR6, c[0x0][0x388] ;  /* 0x00007100ff0677ac */ /* 0x000ee40008000800 */
[C---:B---3--:R-:W-:Y:S01]  /*1f60*/  ISETP.NE.AND P2, PT, R9.reuse, UR6, PT ;  /* 0x0000000609007c0c */ /* 0x048fe2000bf45270 */
[----:B------:R-:W-:Y:S01]  /*1f70*/  UMOV UR6, UR7 ;  /* 0x0000000700067c82 */ /* 0x000fe20008000000 */
[----:B------:R-:W-:-:S11]  /*1f80*/  VIADD R9, R9, 0x1 ;  /* 0x0000000109097836 */ /* 0x000fd60000000000 */
[----:B------:R-:W-:Y:S05]  /*1f90*/  @P2 BRA `(.L_x_155) ;  /* 0xffffffec001c2947 */ /* 0x000fea000383ffff */
[----:B------:R-:W-:Y:S05]  /*1fa0*/  EXIT ;  /* 0x000000000000794d */ /* 0x000fea0003800000 */
        .weak           $__internal_3_$__cuda_sm20_div_rn_f64_full
        .type           $__internal_3_$__cuda_sm20_div_rn_f64_full,@function
        .size           $__internal_3_$__cuda_sm20_div_rn_f64_full,($__internal_4_$__cuda_sm20_dsqrt_rn_f64_mediumpath_v1 - $__internal_3_$__cuda_sm20_div_rn_f64_full)
$__internal_3_$__cuda_sm20_div_rn_f64_full:
[C---:B------:R-:W-:Y:S01]  /*1fb0*/  FSETP.GEU.AND P0, PT, |R11|.reuse, 1.469367938527859385e-39, PT ;  /* 0x001000000b00780b */ /* 0x040fe20003f0e200 */
[----:B------:R-:W0:Y:S01]  /*1fc0*/  LDC.64 R8, c[0x0][0x3a8] ;  /* 0x0000ea00ff087b82 */ /* 0x000e220000000a00 */
[C---:B------:R-:W-:Y:S02]  /*1fd0*/  LOP3.LUT R12, R11.reuse, 0x800fffff, RZ, 0xc0, !PT ;  /* 0x800fffff0b0c7812 */ /* 0x040fe400078ec0ff */
[----:B------:R-:W-:Y:S02]  /*1fe0*/  MOV R22, 0x1 ;  /* 0x0000000100167802 */ /* 0x000fe40000000f00 */
[----:B------:R-:W-:Y:S01]  /*1ff0*/  LOP3.LUT R13, R12, 0x3ff00000, RZ, 0xfc, !PT ;  /* 0x3ff000000c0d7812 */ /* 0x000fe200078efcff */
[----:B------:R-:W-:Y:S01]  /*2000*/  IMAD.MOV.U32 R12, RZ, RZ, R10 ;  /* 0x000000ffff0c7224 */ /* 0x000fe200078e000a */
[----:B------:R-:W-:-:S05]  /*2010*/  LOP3.LUT R27, R11, 0x7ff00000, RZ, 0xc0, !PT ;  /* 0x7ff000000b1b7812 */ /* 0x000fca00078ec0ff */
[----:B------:R-:W-:-:S06]  /*2020*/  @!P0 DMUL R12, R10, 8.98846567431157953865e+307 ;  /* 0x7fe000000a0c8828 */ /* 0x000fcc0000000000 */
[----:B------:R-:W1:Y:S01]  /*2030*/  MUFU.RCP64H R23, R13 ;  /* 0x0000000d00177308 */ /* 0x000e620000001800 */
[----:B0-----:R-:W-:-:S04]  /*2040*/  LOP3.LUT R26, R9, 0x7ff00000, RZ, 0xc0, !PT ;  /* 0x7ff00000091a7812 */ /* 0x001fc800078ec0ff */
[----:B------:R-:W-:Y:S01]  /*2050*/  ISETP.GE.U32.AND P1, PT, R26, R27, PT ;  /* 0x0000001b1a00720c */ /* 0x000fe20003f26070 */
[----:B-1----:R-:W-:-:S08]  /*2060*/  DFMA R6, R22, -R12, 1 ;  /* 0x3ff000001606742b */ /* 0x002fd0000000080c */
[----:B------:R-:W-:-:S08]  /*2070*/  DFMA R6, R6, R6, R6 ;  /* 0x000000060606722b */ /* 0x000fd00000000006 */
[----:B------:R-:W-:Y:S01]  /*2080*/  DFMA R22, R22, R6, R22 ;  /* 0x000000061616722b */ /* 0x000fe20000000016 */
[----:B------:R-:W-:Y:S02]  /*2090*/  IMAD.MOV.U32 R7, RZ, RZ, 0x1ca00000 ;  /* 0x1ca00000ff077424 */ /* 0x000fe400078e00ff */
[----:B------:R-:W-:-:S03]  /*20a0*/  IMAD.MOV.U32 R6, RZ, RZ, R26 ;  /* 0x000000ffff067224 */ /* 0x000fc600078e001a */
[----:B------:R-:W-:Y:S02]  /*20b0*/  SEL R18, R7, 0x63400000, !P1 ;  /* 0x6340000007127807 */ /* 0x000fe40004800000 */
[----:B------:R-:W-:Y:S01]  /*20c0*/  DFMA R20, R22, -R12, 1 ;  /* 0x3ff000001614742b */ /* 0x000fe2000000080c */
[----:B------:R-:W-:Y:S02]  /*20d0*/  FSETP.GEU.AND P1, PT, |R9|, 1.469367938527859385e-39, PT ;  /* 0x001000000900780b */ /* 0x000fe40003f2e200 */
[----:B------:R-:W-:Y:S02]  /*20e0*/  LOP3.LUT R19, R18, 0x800fffff, R9, 0xf8, !PT ;  /* 0x800fffff12137812 */ /* 0x000fe400078ef809 */
[----:B------:R-:W-:-:S03]  /*20f0*/  MOV R18, R8 ;  /* 0x0000000800127202 */ /* 0x000fc60000000f00 */
[----:B------:R-:W-:-:S06]  /*2100*/  DFMA R20, R22, R20, R22 ;  /* 0x000000141614722b */ /* 0x000fcc0000000016 */
[----:B------:R-:W-:Y:S05]  /*2110*/  @P1 BRA `(.L_x_156) ;  /* 0x0000000000201947 */ /* 0x000fea0003800000 */
[----:B------:R-:W-:Y:S01]  /*2120*/  LOP3.LUT R23, R11, 0x7ff00000, RZ, 0xc0, !PT ;  /* 0x7ff000000b177812 */ /* 0x000fe200078ec0ff */
[----:B------:R-:W-:-:S03]  /*2130*/  IMAD.MOV.U32 R22, RZ, RZ, RZ ;  /* 0x000000ffff167224 */ /* 0x000fc600078e00ff */
[----:B------:R-:W-:-:S04]  /*2140*/  ISETP.GE.U32.AND P1, PT, R26, R23, PT ;  /* 0x000000171a00720c */ /* 0x000fc80003f26070 */
[----:B------:R-:W-:-:S04]  /*2150*/  SEL R6, R7, 0x63400000, !P1 ;  /* 0x6340000007067807 */ /* 0x000fc80004800000 */
[----:B------:R-:W-:-:S04]  /*2160*/  LOP3.LUT R6, R6, 0x80000000, R9, 0xf8, !PT ;  /* 0x8000000006067812 */ /* 0x000fc800078ef809 */
[----:B------:R-:W-:-:S06]  /*2170*/  LOP3.LUT R23, R6, 0x100000, RZ, 0xfc, !PT ;  /* 0x0010000006177812 */ /* 0x000fcc00078efcff */
[----:B------:R-:W-:-:S10]  /*2180*/  DFMA R18, R18, 2, -R22 ;  /* 0x400000001212782b */ /* 0x000fd40000000816 */
[----:B------:R-:W-:-:S07]  /*2190*/  LOP3.LUT R6, R19, 0x7ff00000, RZ, 0xc0, !PT ;  /* 0x7ff0000013067812 */ /* 0x000fce00078ec0ff */
.L_x_156:
[----:B------:R-:W-:Y:S01]  /*21a0*/  DMUL R22, R20, R18 ;  /* 0x0000001214167228 */ /* 0x000fe20000000000 */
[----:B------:R-:W-:-:S07]  /*21b0*/  @!P0 LOP3.LUT R27, R13, 0x7ff00000, RZ, 0xc0, !PT ;  /* 0x7ff000000d1b8812 */ /* 0x000fce00078ec0ff */
[----:B------:R-:W-:-:S08]  /*21c0*/  DFMA R24, R22, -R12, R18 ;  /* 0x8000000c1618722b */ /* 0x000fd00000000012 */
[----:B------:R-:W-:Y:S01]  /*21d0*/  DFMA R24, R20, R24, R22 ;  /* 0x000000181418722b */ /* 0x000fe20000000016 */
[----:B------:R-:W-:Y:S01]  /*21e0*/  VIADD R20, R6, 0xffffffff ;  /* 0xffffffff06147836 */ /* 0x000fe20000000000 */
[----:B------:R-:W-:-:S04]  /*21f0*/  IADD3 R21, PT, PT, R27, -0x1, RZ ;  /* 0xffffffff1b157810 */ /* 0x000fc80007ffe0ff */
[----:B------:R-:W-:-:S04]  /*2200*/  ISETP.GT.U32.AND P0, PT, R20, 0x7feffffe, PT ;  /* 0x7feffffe1400780c */ /* 0x000fc80003f04070 */
[----:B------:R-:W-:-:S13]  /*2210*/  ISETP.GT.U32.OR P0, PT, R21, 0x7feffffe, P0 ;  /* 0x7feffffe1500780c */ /* 0x000fda0000704470 */
[----:B------:R-:W-:Y:S05]  /*2220*/  @P0 BRA `(.L_x_157) ;  /* 0x00000000006c0947 */ /* 0x000fea0003800000 */
[----:B------:R-:W-:-:S04]  /*2230*/  LOP3.LUT R9, R11, 0x7ff00000, RZ, 0xc0, !PT ;  /* 0x7ff000000b097812 */ /* 0x000fc800078ec0ff */
[CC--:B------:R-:W-:Y:S02]  /*2240*/  VIADDMNMX R6, R26.reuse, -R9.reuse, 0xb9600000, !PT ;  /* 0xb96000001a067446 */ /* 0x0c0fe40007800909 */
[----:B------:R-:W-:Y:S02]  /*2250*/  ISETP.GE.U32.AND P0, PT, R26, R9, PT ;  /* 0x000000091a00720c */ /* 0x000fe40003f06070 */
[----:B------:R-:W-:Y:S02]  /*2260*/  VIMNMX R6, PT, PT, R6, 0x46a00000, PT ;  /* 0x46a0000006067848 */ /* 0x000fe40003fe0100 */
[----:B------:R-:W-:-:S05]  /*2270*/  SEL R7, R7, 0x63400000, !P0 ;  /* 0x6340000007077807 */ /* 0x000fca0004000000 */
[----:B------:R-:W-:Y:S01]  /*2280*/  IMAD.IADD R8, R6, 0x1, -R7 ;  /* 0x0000000106087824 */ /* 0x000fe200078e0a07 */
        /* <DEDUP_REMOVED lines=11> */
[----:B------:R-:W-:Y:S01]  /*2340*/  IMAD.MOV R7, RZ, RZ, -R8 ;  /* 0x000000ffff077224 */ /* 0x000fe200078e0a08 */
[----:B------:R-:W-:Y:S01]  /*2350*/  MOV R6, RZ ;  /* 0x000000ff00067202 */ /* 0x000fe20000000f00 */
        /* <DEDUP_REMOVED lines=8> */
.L_x_157:
[----:B------:R-:W0:Y:S02]  /*23e0*/  LDC.64 R12, c[0x0][0x3a8] ;  /* 0x0000ea00ff0c7b82 */ /* 0x000e240000000a00 */
[----:B0-----:R-:W-:-:S14]  /*23f0*/  DSETP.NAN.AND P0, PT, R12, R12, PT ;  /* 0x0000000c0c00722a */ /* 0x001fdc0003f08000 */
[----:B------:R-:W-:Y:S05]  /*2400*/  @P0 BRA `(.L_x_159) ;  /* 0x0000000000440947 */ /* 0x000fea0003800000 */
[----:B------:R-:W-:-:S14]  /*2410*/  DSETP.NAN.AND P0, PT, R10, R10, PT ;  /* 0x0000000a0a00722a */ /* 0x000fdc0003f08000 */
[----:B------:R-:W-:Y:S05]  /*2420*/  @P0 BRA `(.L_x_160) ;  /* 0x0000000000300947 */ /* 0x000fea0003800000 */
[----:B------:R-:W-:Y:S01]  /*2430*/  ISETP.NE.AND P0, PT, R6, R27, PT ;  /* 0x0000001b0600720c */ /* 0x000fe20003f05270 */
[----:B------:R-:W-:Y:S02]  /*2440*/  IMAD.MOV.U32 R20, RZ, RZ, 0x0 ;  /* 0x00000000ff147424 */ /* 0x000fe400078e00ff */
[----:B------:R-:W-:-:S10]  /*2450*/  IMAD.MOV.U32 R21, RZ, RZ, -0x80000 ;  /* 0xfff80000ff157424 */ /* 0x000fd400078e00ff */
[----:B------:R-:W-:Y:S05]  /*2460*/  @!P0 BRA `(.L_x_158) ;  /* 0x0000000000348947 */ /* 0x000fea0003800000 */
[----:B------:R-:W-:Y:S02]  /*2470*/  ISETP.NE.AND P0, PT, R6, 0x7ff00000, PT ;  /* 0x7ff000000600780c */ /* 0x000fe40003f05270 */
[----:B------:R-:W-:Y:S02]  /*2480*/  LOP3.LUT R21, R11, 0x80000000, R9, 0x48, !PT ;  /* 0x800000000b157812 */ /* 0x000fe400078e4809 */
[----:B------:R-:W-:-:S13]  /*2490*/  ISETP.EQ.OR P0, PT, R27, RZ, !P0 ;  /* 0x000000ff1b00720c */ /* 0x000fda0004702670 */
[----:B------:R-:W-:Y:S02]  /*24a0*/  @P0 LOP3.LUT R6, R21, 0x7ff00000, RZ, 0xfc, !PT ;  /* 0x7ff0000015060812 */ /* 0x000fe400078efcff */
[----:B------:R-:W-:Y:S01]  /*24b0*/  @!P0 MOV R20, RZ ;  /* 0x000000ff00148202 */ /* 0x000fe20000000f00 */
[----:B------:R-:W-:Y:S02]  /*24c0*/  @P0 IMAD.MOV.U32 R20, RZ, RZ, RZ ;  /* 0x000000ffff140224 */ /* 0x000fe400078e00ff */
[----:B------:R-:W-:Y:S01]  /*24d0*/  @P0 IMAD.MOV.U32 R21, RZ, RZ, R6 ;  /* 0x000000ffff150224 */ /* 0x000fe200078e0006 */
[----:B------:R-:W-:Y:S06]  /*24e0*/  BRA `(.L_x_158) ;  /* 0x0000000000147947 */ /* 0x000fec0003800000 */
.L_x_160:
[----:B------:R-:W-:Y:S02]  /*24f0*/  LOP3.LUT R21, R11, 0x80000, RZ, 0xfc, !PT ;  /* 0x000800000b157812 */ /* 0x000fe400078efcff */
[----:B------:R-:W-:Y:S01]  /*2500*/  MOV R20, R10 ;  /* 0x0000000a00147202 */ /* 0x000fe20000000f00 */
[----:B------:R-:W-:Y:S06]  /*2510*/  BRA `(.L_x_158) ;  /* 0x0000000000087947 */ /* 0x000fec0003800000 */
.L_x_159:
[----:B------:R-:W-:Y:S01]  /*2520*/  LOP3.LUT R21, R9, 0x80000, RZ, 0xfc, !PT ;  /* 0x0008000009157812 */ /* 0x000fe200078efcff */
[----:B------:R-:W-:-:S07]  /*2530*/  IMAD.MOV.U32 R20, RZ, RZ, R8 ;  /* 0x000000ffff147224 */ /* 0x000fce00078e0008 */
.L_x_158:
[----:B------:R-:W-:Y:S01]  /*2540*/  IMAD.MOV.U32 R29, RZ, RZ, 0x0 ;  /* 0x00000000ff1d7424 */ /* 0x000fe200078e00ff */
[----:B------:R-:W-:Y:S01]  /*2550*/  MOV R7, R21 ;  /* 0x0000001500077202 */ /* 0x000fe20000000f00 */
[----:B------:R-:W-:Y:S02]  /*2560*/  IMAD.MOV.U32 R6, RZ, RZ, R20 ;  /* 0x000000ffff067224 */ /* 0x000fe400078e0014 */
[----:B------:R-:W-:Y:S05]  /*2570*/  RET.REL.NODEC R28 `(_Z15meanpath_kernelliddddmPdS_) ;  /* 0xffffffd81ca07950 */ /* 0x000fea0003c3ffff */
        .weak           $__internal_4_$__cuda_sm20_dsqrt_rn_f64_mediumpath_v1
        .type           $__internal_4_$__cuda_sm20_dsqrt_rn_f64_mediumpath_v1,@function
        .size           $__internal_4_$__cuda_sm20_dsqrt_rn_f64_mediumpath_v1,($__internal_5_$__cuda_sm20_sqrt_rn_f32_slowpath - $__internal_4_$__cuda_sm20_dsqrt_rn_f64_mediumpath_v1)
$__internal_4_$__cuda_sm20_dsqrt_rn_f64_mediumpath_v1:
[----:B------:R-:W-:Y:S01]  /*2580*/  ISETP.GE.U32.AND P0, PT, R8, -0x3400000, PT ;  /* 0xfcc000000800780c */ /* 0x000fe20003f06070 */
[----:B------:R-:W-:Y:S01]  /*2590*/  IMAD.MOV.U32 R19, RZ, RZ, R25 ;  /* 0x000000ffff137224 */ /* 0x000fe200078e0019 */
[----:B------:R-:W-:Y:S01]  /*25a0*/  MOV R8, R10 ;  /* 0x0000000a00087202 */ /* 0x000fe20000000f00 */
[----:B------:R-:W-:-:S10]  /*25b0*/  IMAD.MOV.U32 R9, RZ, RZ, R7 ;  /* 0x000000ffff097224 */ /* 0x000fd400078e0007 */
        /* <DEDUP_REMOVED lines=9> */
.L_x_161:
        /* <DEDUP_REMOVED lines=9> */
[----:B------:R-:W-:Y:S01]  /*26e0*/  IMAD.MOV.U32 R10, RZ, RZ, RZ ;  /* 0x000000ffff0a7224 */ /* 0x000fe200078e00ff */
[----:B------:R-:W-:Y:S01]  /*26f0*/  MOV R20, 0x0 ;  /* 0x0000000000147802 */ /* 0x000fe20000000f00 */
[----:B------:R-:W-:-:S03]  /*2700*/  IMAD.MOV.U32 R21, RZ, RZ, 0x3fd80000 ;  /* 0x3fd80000ff157424 */ /* 0x000fc600078e00ff */
[----:B------:R-:W0:Y:S02]  /*2710*/  MUFU.RSQ64H R11, R9 ;  /* 0x00000009000b7308 */ /* 0x000e240000001c00 */
[----:B0-----:R-:W-:-:S08]  /*2720*/  DMUL R18, R10, R10 ;  /* 0x0000000a0a127228 */ /* 0x001fd00000000000 */
[----:B------:R-:W-:-:S08]  /*2730*/  DFMA R18, R8, -R18, 1 ;  /* 0x3ff000000812742b */ /* 0x000fd00000000812 */
[----:B------:R-:W-:Y:S02]  /*2740*/  DFMA R20, R18, R20, 0.5 ;  /* 0x3fe000001214742b */ /* 0x000fe40000000014 */
[----:B------:R-:W-:-:S08]  /*2750*/  DMUL R18, R10, R18 ;  /* 0x000000120a127228 */ /* 0x000fd00000000000 */
[----:B------:R-:W-:-:S08]  /*2760*/  DFMA R18, R20, R18, R10 ;  /* 0x000000121412722b */ /* 0x000fd0000000000a */
[----:B------:R-:W-:Y:S02]  /*2770*/  DMUL R10, R8, R18 ;  /* 0x00000012080a7228 */ /* 0x000fe40000000000 */
[----:B------:R-:W-:-:S06]  /*2780*/  IADD3 R19, PT, PT, R19, -0x100000, RZ ;  /* 0xfff0000013137810 */ /* 0x000fcc0007ffe0ff */
[----:B------:R-:W-:-:S08]  /*2790*/  DFMA R20, R10, -R10, R8 ;  /* 0x8000000a0a14722b */ /* 0x000fd00000000008 */
[----:B------:R-:W-:-:S10]  /*27a0*/  DFMA R10, R18, R20, R10 ;  /* 0x00000014120a722b */ /* 0x000fd4000000000a */
[----:B------:R-:W-:Y:S01]  /*27b0*/  VIADD R11, R11, 0xfcb00000 ;  /* 0xfcb000000b0b7836 */ /* 0x000fe20000000000 */
[----:B------:R-:W-:Y:S06]  /*27c0*/  BRA `(.L_x_162) ;  /* 0x0000000000047947 */ /* 0x000fec0003800000 */
.L_x_163:
[----:B------:R-:W-:-:S11]  /*27d0*/  DADD R10, R8, R8 ;  /* 0x00000000080a7229 */ /* 0x000fd60000000008 */
.L_x_162:
[----:B------:R-:W-:-:S04]  /*27e0*/  MOV R7, 0x0 ;  /* 0x0000000000077802 */ /* 0x000fc80000000f00 */
[----:B------:R-:W-:Y:S05]  /*27f0*/  RET.REL.NODEC R6 `(_Z15meanpath_kernelliddddmPdS_) ;  /* 0xffffffd806007950 */ /* 0x000fea0003c3ffff */
        .weak           $__internal_5_$__cuda_sm20_sqrt_rn_f32_slowpath
        .type           $__internal_5_$__cuda_sm20_sqrt_rn_f32_slowpath,@function
        .size           $__internal_5_$__cuda_sm20_sqrt_rn_f32_slowpath,(.L_x_171 - $__internal_5_$__cuda_sm20_sqrt_rn_f32_slowpath)
$__internal_5_$__cuda_sm20_sqrt_rn_f32_slowpath:
[----:B------:R-:W-:-:S13]  /*2800*/  LOP3.LUT P2, RZ, R21, 0x7fffffff, RZ, 0xc0, !PT ;  /* 0x7fffffff15ff7812 */ /* 0x000fda000784c0ff */
[----:B------:R-:W-:Y:S01]  /*2810*/  @!P2 IMAD.MOV.U32 R19, RZ, RZ, R21 ;  /* 0x000000ffff13a224 */ /* 0x000fe200078e0015 */
[----:B------:R-:W-:Y:S06]  /*2820*/  @!P2 BRA `(.L_x_164) ;  /* 0x000000000044a947 */ /* 0x000fec0003800000 */
[----:B------:R-:W-:Y:S02]  /*2830*/  FSETP.GEU.FTZ.AND P2, PT, R21, RZ, PT ;  /* 0x000000ff1500720b */ /* 0x000fe40003f5e000 */
[----:B------:R-:W-:-:S11]  /*2840*/  MOV R8, R21 ;  /* 0x0000001500087202 */ /* 0x000fd60000000f00 */
[----:B------:R-:W-:Y:S01]  /*2850*/  @!P2 IMAD.MOV.U32 R19, RZ, RZ, 0x7fffffff ;  /* 0x7fffffffff13a424 */ /* 0x000fe200078e00ff */
        /* <DEDUP_REMOVED lines=8> */
[----:B------:R-:W-:-:S03]  /*28e0*/  @P2 FMUL.FTZ R26, R26, 0.5 ;  /* 0x3f0000001a1a2820 */ /* 0x000fc60000410000 */
[----:B------:R-:W-:-:S04]  /*28f0*/  @P2 FADD.FTZ R19, -R28, -RZ ;  /* 0x800000ff1c132221 */ /* 0x000fc80000010100 */
[----:B------:R-:W-:Y:S01]  /*2900*/  @P2 FFMA R25, R28, R19, R21 ;  /* 0x000000131c192223 */ /* 0x000fe20000000015 */
[----:B------:R-:W-:-:S03]  /*2910*/  @!P2 MOV R19, R8 ;  /* 0x000000080013a202 */ /* 0x000fc60000000f00 */
[----:B------:R-:W-:-:S04]  /*2920*/  @P2 FFMA R25, R25, R26, R28 ;  /* 0x0000001a19192223 */ /* 0x000fc8000000001c */
[----:B------:R-:W-:-:S07]  /*2930*/  @P2 FMUL.FTZ R19, R25, 2.3283064365386962891e-10 ;  /* 0x2f80000019132820 */ /* 0x000fce0000410000 */
.L_x_164:
[----:B------:R-:W-:Y:S02]  /*2940*/  IMAD.MOV.U32 R8, RZ, RZ, R19 ;  /* 0x000000ffff087224 */ /* 0x000fe400078e0013 */
[----:B------:R-:W-:-:S04]  /*2950*/  HFMA2 R19, -RZ, RZ, 0, 0 ;  /* 0x00000000ff137431 */ /* 0x000fc800000001ff */
[----:B------:R-:W-:Y:S05]  /*2960*/  RET.REL.NODEC R18 `(_Z15meanpath_kernelliddddmPdS_) ;  /* 0xffffffd412a47950 */ /* 0x000fea0003c3ffff */
.L_x_165:
        /* <DEDUP_REMOVED lines=9> */
.L_x_171:


//--------------------- .nv.global.init           --------------------------
	.section	.nv.global.init,"aw",@progbits
	.align	4
.nv.global.init:
	.type		mrg32k3aM1SubSeq,@object
	.size		mrg32k3aM1SubSeq,(mrg32k3aM2SubSeq - mrg32k3aM1SubSeq)
mrg32k3aM1SubSeq:
        /*0000*/ 	.byte	0x0b, 0xcc, 0xee, 0x04, 0x73, 0x29, 0x8b, 0x6f, 0xf6, 0x53, 0x03, 0xf6, 0x23, 0xf6, 0xea, 0xda
        /* <DEDUP_REMOVED lines=125> */
	.type		mrg32k3aM2SubSeq,@object
	.size		mrg32k3aM2SubSeq,(mrg32k3aM1 - mrg32k3aM2SubSeq)
mrg32k3aM2SubSeq:
        /* <DEDUP_REMOVED lines=126> */
	.type		mrg32k3aM1,@object
	.size		mrg32k3aM1,(mrg32k3aM1Seq - mrg32k3aM1)
mrg32k3aM1:
        /* <DEDUP_REMOVED lines=144> */
	.type		mrg32k3aM1Seq,@object
	.size		mrg32k3aM1Seq,(mrg32k3aM2 - mrg32k3aM1Seq)
mrg32k3aM1Seq:
        /* <DEDUP_REMOVED lines=144> */
	.type		mrg32k3aM2,@object
	.size		mrg32k3aM2,(mrg32k3aM2Seq - mrg32k3aM2)
mrg32k3aM2:
        /* <DEDUP_REMOVED lines=144> */
	.type		mrg32k3aM2Seq,@object
	.size		mrg32k3aM2Seq,(precalc_xorwow_matrix - mrg32k3aM2Seq)
mrg32k3aM2Seq:
        /* <DEDUP_REMOVED lines=144> */
	.type		precalc_xorwow_matrix,@object
	.size		precalc_xorwow_matrix,(precalc_xorwow_offset_matrix - precalc_xorwow_matrix)
precalc_xorwow_matrix:
        /* <DEDUP_REMOVED lines=6400> */
	.type		precalc_xorwow_offset_matrix,@object
	.size		precalc_xorwow_offset_matrix,(.L_1 - precalc_xorwow_offset_matrix)
precalc_xorwow_offset_matrix:
        /* <DEDUP_REMOVED lines=6400> */
.L_1:


//--------------------- .nv.shared._Z9mc_kernellidddddiiPKdmPdS1_ --------------------------
	.section	.nv.shared._Z9mc_kernellidddddiiPKdmPdS1_,"aw",@nobits
	.sectionflags	@""
	.align	16
	.zero		1024


//--------------------- .nv.shared.reserved.0     --------------------------
	.section	.nv.shared.reserved.0,"aw",@nobits
	.weak		__nv_reservedSMEM_offset_0_alias
	.size		__nv_reservedSMEM_offset_0_alias, 0, 64
	.other		__nv_reservedSMEM_offset_0_alias,@"STO_CUDA_RESERVED_SHARED STV_DEFAULT"
__nv_reservedSMEM_offset_0_alias:
	.zero		0
	.zero		64


//--------------------- .nv.shared._Z15meanpath_kernelliddddmPdS_ --------------------------
	.section	.nv.shared._Z15meanpath_kernelliddddmPdS_,"aw",@nobits
	.sectionflags	@""
	.align	16
	.zero		1024


//--------------------- .nv.constant0._Z9mc_kernellidddddiiPKdmPdS1_ --------------------------
	.section	.nv.constant0._Z9mc_kernellidddddiiPKdmPdS1_,"a",@progbits
	.sectionflags	@""
	.align	4
.nv.constant0._Z9mc_kernellidddddiiPKdmPdS1_:
	.zero		992


//--------------------- .nv.constant0._Z15meanpath_kernelliddddmPdS_ --------------------------
	.section	.nv.constant0._Z15meanpath_kernelliddddmPdS_,"a",@progbits
	.sectionflags	@""
	.align	4
.nv.constant0._Z15meanpath_kernelliddddmPdS_:
	.zero		968


//--------------------- SYMBOLS --------------------------

	.type		.nv.reservedSmem.offset0,@object
	.size		.nv.reservedSmem.offset0,0x4
	.type		.nv.reservedSmem.cap,@object
	.size		.nv.reservedSmem.cap,0x4
